//
// Generated by NVIDIA NVVM Compiler
//
// Compiler Build ID: CL-36424714
// Cuda compilation tools, release 13.0, V13.0.88
// Based on NVVM 20.0.0
//

.version 9.0
.target sm_100
.address_size 64

	// .globl	_Z23build_contingency_tablePmPiS0_i
.global .align 1 .b8 _ZN34_INTERNAL_58c95995_4_k_cu_07295c434cuda3std3__45__cpo5beginE[1];
.global .align 1 .b8 _ZN34_INTERNAL_58c95995_4_k_cu_07295c434cuda3std3__45__cpo3endE[1];
.global .align 1 .b8 _ZN34_INTERNAL_58c95995_4_k_cu_07295c434cuda3std3__45__cpo6cbeginE[1];
.global .align 1 .b8 _ZN34_INTERNAL_58c95995_4_k_cu_07295c434cuda3std3__45__cpo4cendE[1];
.global .align 1 .b8 _ZN34_INTERNAL_58c95995_4_k_cu_07295c434cuda3std3__45__cpo6rbeginE[1];
.global .align 1 .b8 _ZN34_INTERNAL_58c95995_4_k_cu_07295c434cuda3std3__45__cpo4rendE[1];
.global .align 1 .b8 _ZN34_INTERNAL_58c95995_4_k_cu_07295c434cuda3std3__45__cpo7crbeginE[1];
.global .align 1 .b8 _ZN34_INTERNAL_58c95995_4_k_cu_07295c434cuda3std3__45__cpo5crendE[1];
.global .align 1 .b8 _ZN34_INTERNAL_58c95995_4_k_cu_07295c434cuda3std3__436_GLOBAL__N__58c95995_4_k_cu_07295c436ignoreE[1];
.global .align 1 .b8 _ZN34_INTERNAL_58c95995_4_k_cu_07295c434cuda3std3__419piecewise_constructE[1];
.global .align 1 .b8 _ZN34_INTERNAL_58c95995_4_k_cu_07295c434cuda3std3__48in_placeE[1];
.global .align 1 .b8 _ZN34_INTERNAL_58c95995_4_k_cu_07295c434cuda3std3__420unreachable_sentinelE[1];
.global .align 1 .b8 _ZN34_INTERNAL_58c95995_4_k_cu_07295c434cuda3std3__47nulloptE[1];
.global .align 1 .b8 _ZN34_INTERNAL_58c95995_4_k_cu_07295c434cuda3std3__48unexpectE[1];
.global .align 1 .b8 _ZN34_INTERNAL_58c95995_4_k_cu_07295c434cuda3std6ranges3__45__cpo4swapE[1];
.global .align 1 .b8 _ZN34_INTERNAL_58c95995_4_k_cu_07295c434cuda3std6ranges3__45__cpo9iter_moveE[1];
.global .align 1 .b8 _ZN34_INTERNAL_58c95995_4_k_cu_07295c434cuda3std6ranges3__45__cpo5beginE[1];
.global .align 1 .b8 _ZN34_INTERNAL_58c95995_4_k_cu_07295c434cuda3std6ranges3__45__cpo3endE[1];
.global .align 1 .b8 _ZN34_INTERNAL_58c95995_4_k_cu_07295c434cuda3std6ranges3__45__cpo6cbeginE[1];
.global .align 1 .b8 _ZN34_INTERNAL_58c95995_4_k_cu_07295c434cuda3std6ranges3__45__cpo4cendE[1];
.global .align 1 .b8 _ZN34_INTERNAL_58c95995_4_k_cu_07295c434cuda3std6ranges3__45__cpo7advanceE[1];
.global .align 1 .b8 _ZN34_INTERNAL_58c95995_4_k_cu_07295c434cuda3std6ranges3__45__cpo9iter_swapE[1];
.global .align 1 .b8 _ZN34_INTERNAL_58c95995_4_k_cu_07295c434cuda3std6ranges3__45__cpo4nextE[1];
.global .align 1 .b8 _ZN34_INTERNAL_58c95995_4_k_cu_07295c434cuda3std6ranges3__45__cpo4prevE[1];
.global .align 1 .b8 _ZN34_INTERNAL_58c95995_4_k_cu_07295c434cuda3std6ranges3__45__cpo4dataE[1];
.global .align 1 .b8 _ZN34_INTERNAL_58c95995_4_k_cu_07295c434cuda3std6ranges3__45__cpo5cdataE[1];
.global .align 1 .b8 _ZN34_INTERNAL_58c95995_4_k_cu_07295c434cuda3std6ranges3__45__cpo4sizeE[1];
.global .align 1 .b8 _ZN34_INTERNAL_58c95995_4_k_cu_07295c434cuda3std6ranges3__45__cpo5ssizeE[1];
.global .align 1 .b8 _ZN34_INTERNAL_58c95995_4_k_cu_07295c434cuda3std6ranges3__45__cpo8distanceE[1];
.global .align 1 .b8 _ZN34_INTERNAL_58c95995_4_k_cu_07295c436thrust24THRUST_300001_SM_1000_NS8cuda_cub3parE[1];
.global .align 1 .b8 _ZN34_INTERNAL_58c95995_4_k_cu_07295c436thrust24THRUST_300001_SM_1000_NS8cuda_cub10par_nosyncE[1];
.global .align 1 .b8 _ZN34_INTERNAL_58c95995_4_k_cu_07295c436thrust24THRUST_300001_SM_1000_NS6system6detail10sequential3seqE[1];
.global .align 1 .b8 _ZN34_INTERNAL_58c95995_4_k_cu_07295c436thrust24THRUST_300001_SM_1000_NS6system3cpp3parE[1];
.global .align 1 .b8 _ZN34_INTERNAL_58c95995_4_k_cu_07295c436thrust24THRUST_300001_SM_1000_NS12placeholders2_1E[1];
.global .align 1 .b8 _ZN34_INTERNAL_58c95995_4_k_cu_07295c436thrust24THRUST_300001_SM_1000_NS12placeholders2_2E[1];
.global .align 1 .b8 _ZN34_INTERNAL_58c95995_4_k_cu_07295c436thrust24THRUST_300001_SM_1000_NS12placeholders2_3E[1];
.global .align 1 .b8 _ZN34_INTERNAL_58c95995_4_k_cu_07295c436thrust24THRUST_300001_SM_1000_NS12placeholders2_4E[1];
.global .align 1 .b8 _ZN34_INTERNAL_58c95995_4_k_cu_07295c436thrust24THRUST_300001_SM_1000_NS12placeholders2_5E[1];
.global .align 1 .b8 _ZN34_INTERNAL_58c95995_4_k_cu_07295c436thrust24THRUST_300001_SM_1000_NS12placeholders2_6E[1];
.global .align 1 .b8 _ZN34_INTERNAL_58c95995_4_k_cu_07295c436thrust24THRUST_300001_SM_1000_NS12placeholders2_7E[1];
.global .align 1 .b8 _ZN34_INTERNAL_58c95995_4_k_cu_07295c436thrust24THRUST_300001_SM_1000_NS12placeholders2_8E[1];
.global .align 1 .b8 _ZN34_INTERNAL_58c95995_4_k_cu_07295c436thrust24THRUST_300001_SM_1000_NS12placeholders2_9E[1];
.global .align 1 .b8 _ZN34_INTERNAL_58c95995_4_k_cu_07295c436thrust24THRUST_300001_SM_1000_NS12placeholders3_10E[1];
.global .align 1 .b8 _ZN34_INTERNAL_58c95995_4_k_cu_07295c436thrust24THRUST_300001_SM_1000_NS3seqE[1];
.global .align 1 .b8 _ZN34_INTERNAL_58c95995_4_k_cu_07295c436thrust24THRUST_300001_SM_1000_NS6deviceE[1];

.visible .entry _Z23build_contingency_tablePmPiS0_i(
	.param .u64 .ptr .align 1 _Z23build_contingency_tablePmPiS0_i_param_0,
	.param .u64 .ptr .align 1 _Z23build_contingency_tablePmPiS0_i_param_1,
	.param .u64 .ptr .align 1 _Z23build_contingency_tablePmPiS0_i_param_2,
	.param .u32 _Z23build_contingency_tablePmPiS0_i_param_3
)
{
	.reg .pred 	%p<3>;
	.reg .b32 	%r<100>;
	.reg .b64 	%rd<154>;

	ld.param.u64 	%rd3, [_Z23build_contingency_tablePmPiS0_i_param_1];
	ld.param.u32 	%r6, [_Z23build_contingency_tablePmPiS0_i_param_3];
	mov.u32 	%r7, %tid.x;
	mov.u32 	%r8, %ctaid.x;
	mov.u32 	%r1, %ntid.x;
	mad.lo.s32 	%r99, %r8, %r1, %r7;
	setp.ge.s32 	%p1, %r99, %r6;
	@%p1 bra 	$L__BB0_3;
	mov.u32 	%r9, %nctaid.x;
	mul.lo.s32 	%r3, %r1, %r9;
	cvta.to.global.u64 	%rd1, %rd3;
$L__BB0_2:
	ld.param.u64 	%rd153, [_Z23build_contingency_tablePmPiS0_i_param_2];
	ld.param.u64 	%rd152, [_Z23build_contingency_tablePmPiS0_i_param_0];
	mul.lo.s32 	%r10, %r99, 3;
	cvta.to.global.u64 	%rd5, %rd153;
	mul.wide.s32 	%rd6, %r10, 4;
	add.s64 	%rd7, %rd5, %rd6;
	ld.global.u32 	%r11, [%rd7];
	ld.global.u32 	%r12, [%rd7+4];
	ld.global.u32 	%r13, [%rd7+8];
	mul.lo.s32 	%r14, %r11, 3;
	mul.lo.s32 	%r15, %r12, 3;
	mul.lo.s32 	%r16, %r13, 3;
	mul.lo.s32 	%r17, %r99, 27;
	cvta.to.global.u64 	%rd8, %rd152;
	mul.wide.s32 	%rd9, %r14, 8;
	add.s64 	%rd10, %rd8, %rd9;
	ld.global.u64 	%rd11, [%rd10];
	mul.wide.s32 	%rd12, %r15, 8;
	add.s64 	%rd13, %rd8, %rd12;
	ld.global.u64 	%rd14, [%rd13];
	mul.wide.s32 	%rd15, %r16, 8;
	add.s64 	%rd16, %rd8, %rd15;
	ld.global.u64 	%rd17, [%rd16];
	and.b64  	%rd18, %rd14, %rd11;
	and.b64  	%rd19, %rd18, %rd17;
	popc.b64 	%r18, %rd19;
	mul.wide.s32 	%rd20, %r17, 4;
	add.s64 	%rd21, %rd1, %rd20;
	ld.global.u32 	%r19, [%rd21];
	add.s32 	%r20, %r19, %r18;
	st.global.u32 	[%rd21], %r20;
	ld.global.u64 	%rd22, [%rd10];
	ld.global.u64 	%rd23, [%rd13];
	ld.global.u64 	%rd24, [%rd16+8];
	and.b64  	%rd25, %rd23, %rd22;
	and.b64  	%rd26, %rd25, %rd24;
	popc.b64 	%r21, %rd26;
	ld.global.u32 	%r22, [%rd21+4];
	add.s32 	%r23, %r22, %r21;
	st.global.u32 	[%rd21+4], %r23;
	ld.global.u64 	%rd27, [%rd10];
	ld.global.u64 	%rd28, [%rd13];
	ld.global.u64 	%rd29, [%rd16+16];
	and.b64  	%rd30, %rd28, %rd27;
	and.b64  	%rd31, %rd30, %rd29;
	popc.b64 	%r24, %rd31;
	ld.global.u32 	%r25, [%rd21+8];
	add.s32 	%r26, %r25, %r24;
	st.global.u32 	[%rd21+8], %r26;
	ld.global.u64 	%rd32, [%rd10];
	ld.global.u64 	%rd33, [%rd13+8];
	ld.global.u64 	%rd34, [%rd16];
	and.b64  	%rd35, %rd33, %rd32;
	and.b64  	%rd36, %rd35, %rd34;
	popc.b64 	%r27, %rd36;
	ld.global.u32 	%r28, [%rd21+12];
	add.s32 	%r29, %r28, %r27;
	st.global.u32 	[%rd21+12], %r29;
	ld.global.u64 	%rd37, [%rd10];
	ld.global.u64 	%rd38, [%rd13+8];
	ld.global.u64 	%rd39, [%rd16+8];
	and.b64  	%rd40, %rd38, %rd37;
	and.b64  	%rd41, %rd40, %rd39;
	popc.b64 	%r30, %rd41;
	ld.global.u32 	%r31, [%rd21+16];
	add.s32 	%r32, %r31, %r30;
	st.global.u32 	[%rd21+16], %r32;
	ld.global.u64 	%rd42, [%rd10];
	ld.global.u64 	%rd43, [%rd13+8];
	ld.global.u64 	%rd44, [%rd16+16];
	and.b64  	%rd45, %rd43, %rd42;
	and.b64  	%rd46, %rd45, %rd44;
	popc.b64 	%r33, %rd46;
	ld.global.u32 	%r34, [%rd21+20];
	add.s32 	%r35, %r34, %r33;
	st.global.u32 	[%rd21+20], %r35;
	ld.global.u64 	%rd47, [%rd10];
	ld.global.u64 	%rd48, [%rd13+16];
	ld.global.u64 	%rd49, [%rd16];
	and.b64  	%rd50, %rd48, %rd47;
	and.b64  	%rd51, %rd50, %rd49;
	popc.b64 	%r36, %rd51;
	ld.global.u32 	%r37, [%rd21+24];
	add.s32 	%r38, %r37, %r36;
	st.global.u32 	[%rd21+24], %r38;
	ld.global.u64 	%rd52, [%rd10];
	ld.global.u64 	%rd53, [%rd13+16];
	ld.global.u64 	%rd54, [%rd16+8];
	and.b64  	%rd55, %rd53, %rd52;
	and.b64  	%rd56, %rd55, %rd54;
	popc.b64 	%r39, %rd56;
	ld.global.u32 	%r40, [%rd21+28];
	add.s32 	%r41, %r40, %r39;
	st.global.u32 	[%rd21+28], %r41;
	ld.global.u64 	%rd57, [%rd10];
	ld.global.u64 	%rd58, [%rd13+16];
	ld.global.u64 	%rd59, [%rd16+16];
	and.b64  	%rd60, %rd58, %rd57;
	and.b64  	%rd61, %rd60, %rd59;
	popc.b64 	%r42, %rd61;
	ld.global.u32 	%r43, [%rd21+32];
	add.s32 	%r44, %r43, %r42;
	st.global.u32 	[%rd21+32], %r44;
	ld.global.u64 	%rd62, [%rd10+8];
	ld.global.u64 	%rd63, [%rd13];
	ld.global.u64 	%rd64, [%rd16];
	and.b64  	%rd65, %rd63, %rd62;
	and.b64  	%rd66, %rd65, %rd64;
	popc.b64 	%r45, %rd66;
	ld.global.u32 	%r46, [%rd21+36];
	add.s32 	%r47, %r46, %r45;
	st.global.u32 	[%rd21+36], %r47;
	ld.global.u64 	%rd67, [%rd10+8];
	ld.global.u64 	%rd68, [%rd13];
	ld.global.u64 	%rd69, [%rd16+8];
	and.b64  	%rd70, %rd68, %rd67;
	and.b64  	%rd71, %rd70, %rd69;
	popc.b64 	%r48, %rd71;
	ld.global.u32 	%r49, [%rd21+40];
	add.s32 	%r50, %r49, %r48;
	st.global.u32 	[%rd21+40], %r50;
	ld.global.u64 	%rd72, [%rd10+8];
	ld.global.u64 	%rd73, [%rd13];
	ld.global.u64 	%rd74, [%rd16+16];
	and.b64  	%rd75, %rd73, %rd72;
	and.b64  	%rd76, %rd75, %rd74;
	popc.b64 	%r51, %rd76;
	ld.global.u32 	%r52, [%rd21+44];
	add.s32 	%r53, %r52, %r51;
	st.global.u32 	[%rd21+44], %r53;
	ld.global.u64 	%rd77, [%rd10+8];
	ld.global.u64 	%rd78, [%rd13+8];
	ld.global.u64 	%rd79, [%rd16];
	and.b64  	%rd80, %rd78, %rd77;
	and.b64  	%rd81, %rd80, %rd79;
	popc.b64 	%r54, %rd81;
	ld.global.u32 	%r55, [%rd21+48];
	add.s32 	%r56, %r55, %r54;
	st.global.u32 	[%rd21+48], %r56;
	ld.global.u64 	%rd82, [%rd10+8];
	ld.global.u64 	%rd83, [%rd13+8];
	ld.global.u64 	%rd84, [%rd16+8];
	and.b64  	%rd85, %rd83, %rd82;
	and.b64  	%rd86, %rd85, %rd84;
	popc.b64 	%r57, %rd86;
	ld.global.u32 	%r58, [%rd21+52];
	add.s32 	%r59, %r58, %r57;
	st.global.u32 	[%rd21+52], %r59;
	ld.global.u64 	%rd87, [%rd10+8];
	ld.global.u64 	%rd88, [%rd13+8];
	ld.global.u64 	%rd89, [%rd16+16];
	and.b64  	%rd90, %rd88, %rd87;
	and.b64  	%rd91, %rd90, %rd89;
	popc.b64 	%r60, %rd91;
	ld.global.u32 	%r61, [%rd21+56];
	add.s32 	%r62, %r61, %r60;
	st.global.u32 	[%rd21+56], %r62;
	ld.global.u64 	%rd92, [%rd10+8];
	ld.global.u64 	%rd93, [%rd13+16];
	ld.global.u64 	%rd94, [%rd16];
	and.b64  	%rd95, %rd93, %rd92;
	and.b64  	%rd96, %rd95, %rd94;
	popc.b64 	%r63, %rd96;
	ld.global.u32 	%r64, [%rd21+60];
	add.s32 	%r65, %r64, %r63;
	st.global.u32 	[%rd21+60], %r65;
	ld.global.u64 	%rd97, [%rd10+8];
	ld.global.u64 	%rd98, [%rd13+16];
	ld.global.u64 	%rd99, [%rd16+8];
	and.b64  	%rd100, %rd98, %rd97;
	and.b64  	%rd101, %rd100, %rd99;
	popc.b64 	%r66, %rd101;
	ld.global.u32 	%r67, [%rd21+64];
	add.s32 	%r68, %r67, %r66;
	st.global.u32 	[%rd21+64], %r68;
	ld.global.u64 	%rd102, [%rd10+8];
	ld.global.u64 	%rd103, [%rd13+16];
	ld.global.u64 	%rd104, [%rd16+16];
	and.b64  	%rd105, %rd103, %rd102;
	and.b64  	%rd106, %rd105, %rd104;
	popc.b64 	%r69, %rd106;
	ld.global.u32 	%r70, [%rd21+68];
	add.s32 	%r71, %r70, %r69;
	st.global.u32 	[%rd21+68], %r71;
	ld.global.u64 	%rd107, [%rd10+16];
	ld.global.u64 	%rd108, [%rd13];
	ld.global.u64 	%rd109, [%rd16];
	and.b64  	%rd110, %rd108, %rd107;
	and.b64  	%rd111, %rd110, %rd109;
	popc.b64 	%r72, %rd111;
	ld.global.u32 	%r73, [%rd21+72];
	add.s32 	%r74, %r73, %r72;
	st.global.u32 	[%rd21+72], %r74;
	ld.global.u64 	%rd112, [%rd10+16];
	ld.global.u64 	%rd113, [%rd13];
	ld.global.u64 	%rd114, [%rd16+8];
	and.b64  	%rd115, %rd113, %rd112;
	and.b64  	%rd116, %rd115, %rd114;
	popc.b64 	%r75, %rd116;
	ld.global.u32 	%r76, [%rd21+76];
	add.s32 	%r77, %r76, %r75;
	st.global.u32 	[%rd21+76], %r77;
	ld.global.u64 	%rd117, [%rd10+16];
	ld.global.u64 	%rd118, [%rd13];
	ld.global.u64 	%rd119, [%rd16+16];
	and.b64  	%rd120, %rd118, %rd117;
	and.b64  	%rd121, %rd120, %rd119;
	popc.b64 	%r78, %rd121;
	ld.global.u32 	%r79, [%rd21+80];
	add.s32 	%r80, %r79, %r78;
	st.global.u32 	[%rd21+80], %r80;
	ld.global.u64 	%rd122, [%rd10+16];
	ld.global.u64 	%rd123, [%rd13+8];
	ld.global.u64 	%rd124, [%rd16];
	and.b64  	%rd125, %rd123, %rd122;
	and.b64  	%rd126, %rd125, %rd124;
	popc.b64 	%r81, %rd126;
	ld.global.u32 	%r82, [%rd21+84];
	add.s32 	%r83, %r82, %r81;
	st.global.u32 	[%rd21+84], %r83;
	ld.global.u64 	%rd127, [%rd10+16];
	ld.global.u64 	%rd128, [%rd13+8];
	ld.global.u64 	%rd129, [%rd16+8];
	and.b64  	%rd130, %rd128, %rd127;
	and.b64  	%rd131, %rd130, %rd129;
	popc.b64 	%r84, %rd131;
	ld.global.u32 	%r85, [%rd21+88];
	add.s32 	%r86, %r85, %r84;
	st.global.u32 	[%rd21+88], %r86;
	ld.global.u64 	%rd132, [%rd10+16];
	ld.global.u64 	%rd133, [%rd13+8];
	ld.global.u64 	%rd134, [%rd16+16];
	and.b64  	%rd135, %rd133, %rd132;
	and.b64  	%rd136, %rd135, %rd134;
	popc.b64 	%r87, %rd136;
	ld.global.u32 	%r88, [%rd21+92];
	add.s32 	%r89, %r88, %r87;
	st.global.u32 	[%rd21+92], %r89;
	ld.global.u64 	%rd137, [%rd10+16];
	ld.global.u64 	%rd138, [%rd13+16];
	ld.global.u64 	%rd139, [%rd16];
	and.b64  	%rd140, %rd138, %rd137;
	and.b64  	%rd141, %rd140, %rd139;
	popc.b64 	%r90, %rd141;
	ld.global.u32 	%r91, [%rd21+96];
	add.s32 	%r92, %r91, %r90;
	st.global.u32 	[%rd21+96], %r92;
	ld.global.u64 	%rd142, [%rd10+16];
	ld.global.u64 	%rd143, [%rd13+16];
	ld.global.u64 	%rd144, [%rd16+8];
	and.b64  	%rd145, %rd143, %rd142;
	and.b64  	%rd146, %rd145, %rd144;
	popc.b64 	%r93, %rd146;
	ld.global.u32 	%r94, [%rd21+100];
	add.s32 	%r95, %r94, %r93;
	st.global.u32 	[%rd21+100], %r95;
	ld.global.u64 	%rd147, [%rd10+16];
	ld.global.u64 	%rd148, [%rd13+16];
	ld.global.u64 	%rd149, [%rd16+16];
	and.b64  	%rd150, %rd148, %rd147;
	and.b64  	%rd151, %rd150, %rd149;
	popc.b64 	%r96, %rd151;
	ld.global.u32 	%r97, [%rd21+104];
	add.s32 	%r98, %r97, %r96;
	st.global.u32 	[%rd21+104], %r98;
	add.s32 	%r99, %r99, %r3;
	setp.lt.s32 	%p2, %r99, %r6;
	@%p2 bra 	$L__BB0_2;
$L__BB0_3:
	ret;

}
	// .globl	_Z8k2_scorePiS_Pdi
.visible .entry _Z8k2_scorePiS_Pdi(
	.param .u64 .ptr .align 1 _Z8k2_scorePiS_Pdi_param_0,
	.param .u64 .ptr .align 1 _Z8k2_scorePiS_Pdi_param_1,
	.param .u64 .ptr .align 1 _Z8k2_scorePiS_Pdi_param_2,
	.param .u32 _Z8k2_scorePiS_Pdi_param_3
)
{
	.reg .pred 	%p<43>;
	.reg .b32 	%r<149>;
	.reg .b32 	%f<379>;
	.reg .b64 	%rd<12>;
	.reg .b64 	%fd<81>;

	ld.param.u64 	%rd5, [_Z8k2_scorePiS_Pdi_param_0];
	ld.param.u64 	%rd6, [_Z8k2_scorePiS_Pdi_param_1];
	ld.param.u64 	%rd7, [_Z8k2_scorePiS_Pdi_param_2];
	ld.param.u32 	%r28, [_Z8k2_scorePiS_Pdi_param_3];
	mov.u32 	%r29, %tid.x;
	mov.u32 	%r30, %ctaid.x;
	mov.u32 	%r1, %ntid.x;
	mad.lo.s32 	%r141, %r30, %r1, %r29;
	setp.ge.s32 	%p1, %r141, %r28;
	@%p1 bra 	$L__BB1_30;
	mov.u32 	%r31, %nctaid.x;
	mul.lo.s32 	%r3, %r1, %r31;
	cvta.to.global.u64 	%rd1, %rd6;
	cvta.to.global.u64 	%rd2, %rd5;
	cvta.to.global.u64 	%rd3, %rd7;
$L__BB1_2:
	mul.lo.s32 	%r5, %r141, 27;
	mul.wide.s32 	%rd8, %r141, 8;
	add.s64 	%rd4, %rd3, %rd8;
	ld.global.f64 	%fd68, [%rd4];
	mov.b32 	%r142, 0;
$L__BB1_3:
	add.s32 	%r33, %r142, %r5;
	mul.wide.s32 	%rd9, %r33, 4;
	add.s64 	%rd10, %rd1, %rd9;
	ld.global.u32 	%r7, [%rd10];
	add.s64 	%rd11, %rd2, %rd9;
	ld.global.u32 	%r8, [%rd11];
	add.s32 	%r34, %r7, %r8;
	add.s32 	%r9, %r34, 1;
	setp.lt.s32 	%p2, %r9, 1;
	mov.f64 	%fd71, 0d0000000000000000;
	@%p2 bra 	$L__BB1_12;
	and.b32  	%r10, %r9, 3;
	setp.lt.u32 	%p3, %r34, 3;
	mov.f64 	%fd71, 0d0000000000000000;
	mov.b32 	%r143, 1;
	@%p3 bra 	$L__BB1_8;
	and.b32  	%r11, %r9, 2147483644;
	mov.f64 	%fd71, 0d0000000000000000;
	mov.b32 	%r144, 0;
$L__BB1_6:
	add.s32 	%r38, %r144, 1;
	cvt.rn.f32.u32 	%f1, %r38;
	mov.b32 	%r39, %f1;
	add.s32 	%r40, %r39, -1059760811;
	and.b32  	%r41, %r40, -8388608;
	sub.s32 	%r42, %r39, %r41;
	mov.b32 	%f2, %r42;
	cvt.rn.f32.s32 	%f3, %r41;
	fma.rn.f32 	%f4, %f3, 0f34000000, 0f00000000;
	add.f32 	%f5, %f2, 0fBF800000;
	fma.rn.f32 	%f6, %f5, 0fBE055027, 0f3E1039F6;
	fma.rn.f32 	%f7, %f6, %f5, 0fBDF8CDCC;
	fma.rn.f32 	%f8, %f7, %f5, 0f3E0F2955;
	fma.rn.f32 	%f9, %f8, %f5, 0fBE2AD8B9;
	fma.rn.f32 	%f10, %f9, %f5, 0f3E4CED0B;
	fma.rn.f32 	%f11, %f10, %f5, 0fBE7FFF22;
	fma.rn.f32 	%f12, %f11, %f5, 0f3EAAAA78;
	fma.rn.f32 	%f13, %f12, %f5, 0fBF000000;
	mul.f32 	%f14, %f5, %f13;
	fma.rn.f32 	%f15, %f14, %f5, %f5;
	fma.rn.f32 	%f16, %f4, 0f3F317218, %f15;
	setp.gt.u32 	%p4, %r39, 2139095039;
	fma.rn.f32 	%f17, %f1, 0f7F800000, 0f7F800000;
	selp.f32 	%f18, %f17, %f16, %p4;
	cvt.f64.f32 	%fd32, %f18;
	add.f64 	%fd33, %fd71, %fd32;
	add.s32 	%r43, %r144, 2;
	cvt.rn.f32.u32 	%f19, %r43;
	mov.b32 	%r44, %f19;
	add.s32 	%r45, %r44, -1059760811;
	and.b32  	%r46, %r45, -8388608;
	sub.s32 	%r47, %r44, %r46;
	mov.b32 	%f20, %r47;
	cvt.rn.f32.s32 	%f21, %r46;
	fma.rn.f32 	%f22, %f21, 0f34000000, 0f00000000;
	add.f32 	%f23, %f20, 0fBF800000;
	fma.rn.f32 	%f24, %f23, 0fBE055027, 0f3E1039F6;
	fma.rn.f32 	%f25, %f24, %f23, 0fBDF8CDCC;
	fma.rn.f32 	%f26, %f25, %f23, 0f3E0F2955;
	fma.rn.f32 	%f27, %f26, %f23, 0fBE2AD8B9;
	fma.rn.f32 	%f28, %f27, %f23, 0f3E4CED0B;
	fma.rn.f32 	%f29, %f28, %f23, 0fBE7FFF22;
	fma.rn.f32 	%f30, %f29, %f23, 0f3EAAAA78;
	fma.rn.f32 	%f31, %f30, %f23, 0fBF000000;
	mul.f32 	%f32, %f23, %f31;
	fma.rn.f32 	%f33, %f32, %f23, %f23;
	fma.rn.f32 	%f34, %f22, 0f3F317218, %f33;
	setp.gt.u32 	%p5, %r44, 2139095039;
	fma.rn.f32 	%f35, %f19, 0f7F800000, 0f7F800000;
	selp.f32 	%f36, %f35, %f34, %p5;
	cvt.f64.f32 	%fd34, %f36;
	add.f64 	%fd35, %fd33, %fd34;
	add.s32 	%r48, %r144, 3;
	cvt.rn.f32.u32 	%f37, %r48;
	mov.b32 	%r49, %f37;
	add.s32 	%r50, %r49, -1059760811;
	and.b32  	%r51, %r50, -8388608;
	sub.s32 	%r52, %r49, %r51;
	mov.b32 	%f38, %r52;
	cvt.rn.f32.s32 	%f39, %r51;
	fma.rn.f32 	%f40, %f39, 0f34000000, 0f00000000;
	add.f32 	%f41, %f38, 0fBF800000;
	fma.rn.f32 	%f42, %f41, 0fBE055027, 0f3E1039F6;
	fma.rn.f32 	%f43, %f42, %f41, 0fBDF8CDCC;
	fma.rn.f32 	%f44, %f43, %f41, 0f3E0F2955;
	fma.rn.f32 	%f45, %f44, %f41, 0fBE2AD8B9;
	fma.rn.f32 	%f46, %f45, %f41, 0f3E4CED0B;
	fma.rn.f32 	%f47, %f46, %f41, 0fBE7FFF22;
	fma.rn.f32 	%f48, %f47, %f41, 0f3EAAAA78;
	fma.rn.f32 	%f49, %f48, %f41, 0fBF000000;
	mul.f32 	%f50, %f41, %f49;
	fma.rn.f32 	%f51, %f50, %f41, %f41;
	fma.rn.f32 	%f52, %f40, 0f3F317218, %f51;
	setp.gt.u32 	%p6, %r49, 2139095039;
	fma.rn.f32 	%f53, %f37, 0f7F800000, 0f7F800000;
	selp.f32 	%f54, %f53, %f52, %p6;
	cvt.f64.f32 	%fd36, %f54;
	add.f64 	%fd37, %fd35, %fd36;
	add.s32 	%r144, %r144, 4;
	cvt.rn.f32.u32 	%f55, %r144;
	mov.b32 	%r53, %f55;
	add.s32 	%r54, %r53, -1059760811;
	and.b32  	%r55, %r54, -8388608;
	sub.s32 	%r56, %r53, %r55;
	mov.b32 	%f56, %r56;
	cvt.rn.f32.s32 	%f57, %r55;
	fma.rn.f32 	%f58, %f57, 0f34000000, 0f00000000;
	add.f32 	%f59, %f56, 0fBF800000;
	fma.rn.f32 	%f60, %f59, 0fBE055027, 0f3E1039F6;
	fma.rn.f32 	%f61, %f60, %f59, 0fBDF8CDCC;
	fma.rn.f32 	%f62, %f61, %f59, 0f3E0F2955;
	fma.rn.f32 	%f63, %f62, %f59, 0fBE2AD8B9;
	fma.rn.f32 	%f64, %f63, %f59, 0f3E4CED0B;
	fma.rn.f32 	%f65, %f64, %f59, 0fBE7FFF22;
	fma.rn.f32 	%f66, %f65, %f59, 0f3EAAAA78;
	fma.rn.f32 	%f67, %f66, %f59, 0fBF000000;
	mul.f32 	%f68, %f59, %f67;
	fma.rn.f32 	%f69, %f68, %f59, %f59;
	fma.rn.f32 	%f70, %f58, 0f3F317218, %f69;
	setp.gt.u32 	%p7, %r53, 2139095039;
	fma.rn.f32 	%f71, %f55, 0f7F800000, 0f7F800000;
	selp.f32 	%f72, %f71, %f70, %p7;
	cvt.f64.f32 	%fd38, %f72;
	add.f64 	%fd71, %fd37, %fd38;
	setp.eq.s32 	%p8, %r144, %r11;
	@%p8 bra 	$L__BB1_7;
	bra.uni 	$L__BB1_6;
$L__BB1_7:
	add.s32 	%r143, %r144, 1;
$L__BB1_8:
	setp.eq.s32 	%p9, %r10, 0;
	@%p9 bra 	$L__BB1_12;
	cvt.rn.f32.u32 	%f73, %r143;
	mov.b32 	%r57, %f73;
	add.s32 	%r58, %r57, -1059760811;
	and.b32  	%r59, %r58, -8388608;
	sub.s32 	%r60, %r57, %r59;
	mov.b32 	%f74, %r60;
	cvt.rn.f32.s32 	%f75, %r59;
	fma.rn.f32 	%f76, %f75, 0f34000000, 0f00000000;
	add.f32 	%f77, %f74, 0fBF800000;
	fma.rn.f32 	%f78, %f77, 0fBE055027, 0f3E1039F6;
	fma.rn.f32 	%f79, %f78, %f77, 0fBDF8CDCC;
	fma.rn.f32 	%f80, %f79, %f77, 0f3E0F2955;
	fma.rn.f32 	%f81, %f80, %f77, 0fBE2AD8B9;
	fma.rn.f32 	%f82, %f81, %f77, 0f3E4CED0B;
	fma.rn.f32 	%f83, %f82, %f77, 0fBE7FFF22;
	fma.rn.f32 	%f84, %f83, %f77, 0f3EAAAA78;
	fma.rn.f32 	%f85, %f84, %f77, 0fBF000000;
	mul.f32 	%f86, %f77, %f85;
	fma.rn.f32 	%f87, %f86, %f77, %f77;
	fma.rn.f32 	%f88, %f76, 0f3F317218, %f87;
	setp.gt.u32 	%p10, %r57, 2139095039;
	fma.rn.f32 	%f89, %f73, 0f7F800000, 0f7F800000;
	selp.f32 	%f90, %f89, %f88, %p10;
	cvt.f64.f32 	%fd39, %f90;
	add.f64 	%fd71, %fd71, %fd39;
	setp.eq.s32 	%p11, %r10, 1;
	@%p11 bra 	$L__BB1_12;
	add.s32 	%r61, %r143, 1;
	cvt.rn.f32.u32 	%f91, %r61;
	mov.b32 	%r62, %f91;
	add.s32 	%r63, %r62, -1059760811;
	and.b32  	%r64, %r63, -8388608;
	sub.s32 	%r65, %r62, %r64;
	mov.b32 	%f92, %r65;
	cvt.rn.f32.s32 	%f93, %r64;
	fma.rn.f32 	%f94, %f93, 0f34000000, 0f00000000;
	add.f32 	%f95, %f92, 0fBF800000;
	fma.rn.f32 	%f96, %f95, 0fBE055027, 0f3E1039F6;
	fma.rn.f32 	%f97, %f96, %f95, 0fBDF8CDCC;
	fma.rn.f32 	%f98, %f97, %f95, 0f3E0F2955;
	fma.rn.f32 	%f99, %f98, %f95, 0fBE2AD8B9;
	fma.rn.f32 	%f100, %f99, %f95, 0f3E4CED0B;
	fma.rn.f32 	%f101, %f100, %f95, 0fBE7FFF22;
	fma.rn.f32 	%f102, %f101, %f95, 0f3EAAAA78;
	fma.rn.f32 	%f103, %f102, %f95, 0fBF000000;
	mul.f32 	%f104, %f95, %f103;
	fma.rn.f32 	%f105, %f104, %f95, %f95;
	fma.rn.f32 	%f106, %f94, 0f3F317218, %f105;
	setp.gt.u32 	%p12, %r62, 2139095039;
	fma.rn.f32 	%f107, %f91, 0f7F800000, 0f7F800000;
	selp.f32 	%f108, %f107, %f106, %p12;
	cvt.f64.f32 	%fd40, %f108;
	add.f64 	%fd71, %fd71, %fd40;
	setp.eq.s32 	%p13, %r10, 2;
	@%p13 bra 	$L__BB1_12;
	add.s32 	%r66, %r143, 2;
	cvt.rn.f32.u32 	%f109, %r66;
	mov.b32 	%r67, %f109;
	add.s32 	%r68, %r67, -1059760811;
	and.b32  	%r69, %r68, -8388608;
	sub.s32 	%r70, %r67, %r69;
	mov.b32 	%f110, %r70;
	cvt.rn.f32.s32 	%f111, %r69;
	fma.rn.f32 	%f112, %f111, 0f34000000, 0f00000000;
	add.f32 	%f113, %f110, 0fBF800000;
	fma.rn.f32 	%f114, %f113, 0fBE055027, 0f3E1039F6;
	fma.rn.f32 	%f115, %f114, %f113, 0fBDF8CDCC;
	fma.rn.f32 	%f116, %f115, %f113, 0f3E0F2955;
	fma.rn.f32 	%f117, %f116, %f113, 0fBE2AD8B9;
	fma.rn.f32 	%f118, %f117, %f113, 0f3E4CED0B;
	fma.rn.f32 	%f119, %f118, %f113, 0fBE7FFF22;
	fma.rn.f32 	%f120, %f119, %f113, 0f3EAAAA78;
	fma.rn.f32 	%f121, %f120, %f113, 0fBF000000;
	mul.f32 	%f122, %f113, %f121;
	fma.rn.f32 	%f123, %f122, %f113, %f113;
	fma.rn.f32 	%f124, %f112, 0f3F317218, %f123;
	setp.gt.u32 	%p14, %r67, 2139095039;
	fma.rn.f32 	%f125, %f109, 0f7F800000, 0f7F800000;
	selp.f32 	%f126, %f125, %f124, %p14;
	cvt.f64.f32 	%fd41, %f126;
	add.f64 	%fd71, %fd71, %fd41;
$L__BB1_12:
	setp.lt.s32 	%p15, %r7, 1;
	mov.f64 	%fd80, 0d0000000000000000;
	@%p15 bra 	$L__BB1_20;
	and.b32  	%r14, %r7, 3;
	setp.lt.u32 	%p16, %r7, 4;
	mov.f64 	%fd80, 0d0000000000000000;
	mov.b32 	%r146, 1;
	@%p16 bra 	$L__BB1_16;
	and.b32  	%r15, %r7, 2147483644;
	mov.f64 	%fd80, 0d0000000000000000;
	mov.b32 	%r146, 1;
$L__BB1_15:
	cvt.rn.f32.u32 	%f127, %r146;
	mov.b32 	%r73, %f127;
	add.s32 	%r74, %r73, -1059760811;
	and.b32  	%r75, %r74, -8388608;
	sub.s32 	%r76, %r73, %r75;
	mov.b32 	%f128, %r76;
	cvt.rn.f32.s32 	%f129, %r75;
	fma.rn.f32 	%f130, %f129, 0f34000000, 0f00000000;
	add.f32 	%f131, %f128, 0fBF800000;
	fma.rn.f32 	%f132, %f131, 0fBE055027, 0f3E1039F6;
	fma.rn.f32 	%f133, %f132, %f131, 0fBDF8CDCC;
	fma.rn.f32 	%f134, %f133, %f131, 0f3E0F2955;
	fma.rn.f32 	%f135, %f134, %f131, 0fBE2AD8B9;
	fma.rn.f32 	%f136, %f135, %f131, 0f3E4CED0B;
	fma.rn.f32 	%f137, %f136, %f131, 0fBE7FFF22;
	fma.rn.f32 	%f138, %f137, %f131, 0f3EAAAA78;
	fma.rn.f32 	%f139, %f138, %f131, 0fBF000000;
	mul.f32 	%f140, %f131, %f139;
	fma.rn.f32 	%f141, %f140, %f131, %f131;
	fma.rn.f32 	%f142, %f130, 0f3F317218, %f141;
	setp.gt.u32 	%p17, %r73, 2139095039;
	fma.rn.f32 	%f143, %f127, 0f7F800000, 0f7F800000;
	selp.f32 	%f144, %f143, %f142, %p17;
	cvt.f64.f32 	%fd46, %f144;
	add.f64 	%fd47, %fd80, %fd46;
	add.s32 	%r77, %r146, 1;
	cvt.rn.f32.u32 	%f145, %r77;
	mov.b32 	%r78, %f145;
	add.s32 	%r79, %r78, -1059760811;
	and.b32  	%r80, %r79, -8388608;
	sub.s32 	%r81, %r78, %r80;
	mov.b32 	%f146, %r81;
	cvt.rn.f32.s32 	%f147, %r80;
	fma.rn.f32 	%f148, %f147, 0f34000000, 0f00000000;
	add.f32 	%f149, %f146, 0fBF800000;
	fma.rn.f32 	%f150, %f149, 0fBE055027, 0f3E1039F6;
	fma.rn.f32 	%f151, %f150, %f149, 0fBDF8CDCC;
	fma.rn.f32 	%f152, %f151, %f149, 0f3E0F2955;
	fma.rn.f32 	%f153, %f152, %f149, 0fBE2AD8B9;
	fma.rn.f32 	%f154, %f153, %f149, 0f3E4CED0B;
	fma.rn.f32 	%f155, %f154, %f149, 0fBE7FFF22;
	fma.rn.f32 	%f156, %f155, %f149, 0f3EAAAA78;
	fma.rn.f32 	%f157, %f156, %f149, 0fBF000000;
	mul.f32 	%f158, %f149, %f157;
	fma.rn.f32 	%f159, %f158, %f149, %f149;
	fma.rn.f32 	%f160, %f148, 0f3F317218, %f159;
	setp.gt.u32 	%p18, %r78, 2139095039;
	fma.rn.f32 	%f161, %f145, 0f7F800000, 0f7F800000;
	selp.f32 	%f162, %f161, %f160, %p18;
	cvt.f64.f32 	%fd48, %f162;
	add.f64 	%fd49, %fd47, %fd48;
	add.s32 	%r82, %r146, 2;
	cvt.rn.f32.u32 	%f163, %r82;
	mov.b32 	%r83, %f163;
	add.s32 	%r84, %r83, -1059760811;
	and.b32  	%r85, %r84, -8388608;
	sub.s32 	%r86, %r83, %r85;
	mov.b32 	%f164, %r86;
	cvt.rn.f32.s32 	%f165, %r85;
	fma.rn.f32 	%f166, %f165, 0f34000000, 0f00000000;
	add.f32 	%f167, %f164, 0fBF800000;
	fma.rn.f32 	%f168, %f167, 0fBE055027, 0f3E1039F6;
	fma.rn.f32 	%f169, %f168, %f167, 0fBDF8CDCC;
	fma.rn.f32 	%f170, %f169, %f167, 0f3E0F2955;
	fma.rn.f32 	%f171, %f170, %f167, 0fBE2AD8B9;
	fma.rn.f32 	%f172, %f171, %f167, 0f3E4CED0B;
	fma.rn.f32 	%f173, %f172, %f167, 0fBE7FFF22;
	fma.rn.f32 	%f174, %f173, %f167, 0f3EAAAA78;
	fma.rn.f32 	%f175, %f174, %f167, 0fBF000000;
	mul.f32 	%f176, %f167, %f175;
	fma.rn.f32 	%f177, %f176, %f167, %f167;
	fma.rn.f32 	%f178, %f166, 0f3F317218, %f177;
	setp.gt.u32 	%p19, %r83, 2139095039;
	fma.rn.f32 	%f179, %f163, 0f7F800000, 0f7F800000;
	selp.f32 	%f180, %f179, %f178, %p19;
	cvt.f64.f32 	%fd50, %f180;
	add.f64 	%fd51, %fd49, %fd50;
	add.s32 	%r87, %r146, 3;
	cvt.rn.f32.u32 	%f181, %r87;
	mov.b32 	%r88, %f181;
	add.s32 	%r89, %r88, -1059760811;
	and.b32  	%r90, %r89, -8388608;
	sub.s32 	%r91, %r88, %r90;
	mov.b32 	%f182, %r91;
	cvt.rn.f32.s32 	%f183, %r90;
	fma.rn.f32 	%f184, %f183, 0f34000000, 0f00000000;
	add.f32 	%f185, %f182, 0fBF800000;
	fma.rn.f32 	%f186, %f185, 0fBE055027, 0f3E1039F6;
	fma.rn.f32 	%f187, %f186, %f185, 0fBDF8CDCC;
	fma.rn.f32 	%f188, %f187, %f185, 0f3E0F2955;
	fma.rn.f32 	%f189, %f188, %f185, 0fBE2AD8B9;
	fma.rn.f32 	%f190, %f189, %f185, 0f3E4CED0B;
	fma.rn.f32 	%f191, %f190, %f185, 0fBE7FFF22;
	fma.rn.f32 	%f192, %f191, %f185, 0f3EAAAA78;
	fma.rn.f32 	%f193, %f192, %f185, 0fBF000000;
	mul.f32 	%f194, %f185, %f193;
	fma.rn.f32 	%f195, %f194, %f185, %f185;
	fma.rn.f32 	%f196, %f184, 0f3F317218, %f195;
	setp.gt.u32 	%p20, %r88, 2139095039;
	fma.rn.f32 	%f197, %f181, 0f7F800000, 0f7F800000;
	selp.f32 	%f198, %f197, %f196, %p20;
	cvt.f64.f32 	%fd52, %f198;
	add.f64 	%fd80, %fd51, %fd52;
	add.s32 	%r146, %r146, 4;
	setp.eq.s32 	%p21, %r87, %r15;
	@%p21 bra 	$L__BB1_16;
	bra.uni 	$L__BB1_15;
$L__BB1_16:
	setp.eq.s32 	%p22, %r14, 0;
	@%p22 bra 	$L__BB1_20;
	cvt.rn.f32.u32 	%f199, %r146;
	mov.b32 	%r92, %f199;
	add.s32 	%r93, %r92, -1059760811;
	and.b32  	%r94, %r93, -8388608;
	sub.s32 	%r95, %r92, %r94;
	mov.b32 	%f200, %r95;
	cvt.rn.f32.s32 	%f201, %r94;
	fma.rn.f32 	%f202, %f201, 0f34000000, 0f00000000;
	add.f32 	%f203, %f200, 0fBF800000;
	fma.rn.f32 	%f204, %f203, 0fBE055027, 0f3E1039F6;
	fma.rn.f32 	%f205, %f204, %f203, 0fBDF8CDCC;
	fma.rn.f32 	%f206, %f205, %f203, 0f3E0F2955;
	fma.rn.f32 	%f207, %f206, %f203, 0fBE2AD8B9;
	fma.rn.f32 	%f208, %f207, %f203, 0f3E4CED0B;
	fma.rn.f32 	%f209, %f208, %f203, 0fBE7FFF22;
	fma.rn.f32 	%f210, %f209, %f203, 0f3EAAAA78;
	fma.rn.f32 	%f211, %f210, %f203, 0fBF000000;
	mul.f32 	%f212, %f203, %f211;
	fma.rn.f32 	%f213, %f212, %f203, %f203;
	fma.rn.f32 	%f214, %f202, 0f3F317218, %f213;
	setp.gt.u32 	%p23, %r92, 2139095039;
	fma.rn.f32 	%f215, %f199, 0f7F800000, 0f7F800000;
	selp.f32 	%f216, %f215, %f214, %p23;
	cvt.f64.f32 	%fd53, %f216;
	add.f64 	%fd80, %fd80, %fd53;
	setp.eq.s32 	%p24, %r14, 1;
	@%p24 bra 	$L__BB1_20;
	add.s32 	%r96, %r146, 1;
	cvt.rn.f32.u32 	%f217, %r96;
	mov.b32 	%r97, %f217;
	add.s32 	%r98, %r97, -1059760811;
	and.b32  	%r99, %r98, -8388608;
	sub.s32 	%r100, %r97, %r99;
	mov.b32 	%f218, %r100;
	cvt.rn.f32.s32 	%f219, %r99;
	fma.rn.f32 	%f220, %f219, 0f34000000, 0f00000000;
	add.f32 	%f221, %f218, 0fBF800000;
	fma.rn.f32 	%f222, %f221, 0fBE055027, 0f3E1039F6;
	fma.rn.f32 	%f223, %f222, %f221, 0fBDF8CDCC;
	fma.rn.f32 	%f224, %f223, %f221, 0f3E0F2955;
	fma.rn.f32 	%f225, %f224, %f221, 0fBE2AD8B9;
	fma.rn.f32 	%f226, %f225, %f221, 0f3E4CED0B;
	fma.rn.f32 	%f227, %f226, %f221, 0fBE7FFF22;
	fma.rn.f32 	%f228, %f227, %f221, 0f3EAAAA78;
	fma.rn.f32 	%f229, %f228, %f221, 0fBF000000;
	mul.f32 	%f230, %f221, %f229;
	fma.rn.f32 	%f231, %f230, %f221, %f221;
	fma.rn.f32 	%f232, %f220, 0f3F317218, %f231;
	setp.gt.u32 	%p25, %r97, 2139095039;
	fma.rn.f32 	%f233, %f217, 0f7F800000, 0f7F800000;
	selp.f32 	%f234, %f233, %f232, %p25;
	cvt.f64.f32 	%fd54, %f234;
	add.f64 	%fd80, %fd80, %fd54;
	setp.eq.s32 	%p26, %r14, 2;
	@%p26 bra 	$L__BB1_20;
	add.s32 	%r101, %r146, 2;
	cvt.rn.f32.u32 	%f235, %r101;
	mov.b32 	%r102, %f235;
	add.s32 	%r103, %r102, -1059760811;
	and.b32  	%r104, %r103, -8388608;
	sub.s32 	%r105, %r102, %r104;
	mov.b32 	%f236, %r105;
	cvt.rn.f32.s32 	%f237, %r104;
	fma.rn.f32 	%f238, %f237, 0f34000000, 0f00000000;
	add.f32 	%f239, %f236, 0fBF800000;
	fma.rn.f32 	%f240, %f239, 0fBE055027, 0f3E1039F6;
	fma.rn.f32 	%f241, %f240, %f239, 0fBDF8CDCC;
	fma.rn.f32 	%f242, %f241, %f239, 0f3E0F2955;
	fma.rn.f32 	%f243, %f242, %f239, 0fBE2AD8B9;
	fma.rn.f32 	%f244, %f243, %f239, 0f3E4CED0B;
	fma.rn.f32 	%f245, %f244, %f239, 0fBE7FFF22;
	fma.rn.f32 	%f246, %f245, %f239, 0f3EAAAA78;
	fma.rn.f32 	%f247, %f246, %f239, 0fBF000000;
	mul.f32 	%f248, %f239, %f247;
	fma.rn.f32 	%f249, %f248, %f239, %f239;
	fma.rn.f32 	%f250, %f238, 0f3F317218, %f249;
	setp.gt.u32 	%p27, %r102, 2139095039;
	fma.rn.f32 	%f251, %f235, 0f7F800000, 0f7F800000;
	selp.f32 	%f252, %f251, %f250, %p27;
	cvt.f64.f32 	%fd55, %f252;
	add.f64 	%fd80, %fd80, %fd55;
$L__BB1_20:
	setp.lt.s32 	%p28, %r8, 1;
	@%p28 bra 	$L__BB1_28;
	and.b32  	%r19, %r8, 3;
	setp.lt.u32 	%p29, %r8, 4;
	mov.b32 	%r148, 1;
	@%p29 bra 	$L__BB1_24;
	and.b32  	%r20, %r8, 2147483644;
	mov.b32 	%r148, 1;
$L__BB1_23:
	cvt.rn.f32.u32 	%f253, %r148;
	mov.b32 	%r108, %f253;
	add.s32 	%r109, %r108, -1059760811;
	and.b32  	%r110, %r109, -8388608;
	sub.s32 	%r111, %r108, %r110;
	mov.b32 	%f254, %r111;
	cvt.rn.f32.s32 	%f255, %r110;
	fma.rn.f32 	%f256, %f255, 0f34000000, 0f00000000;
	add.f32 	%f257, %f254, 0fBF800000;
	fma.rn.f32 	%f258, %f257, 0fBE055027, 0f3E1039F6;
	fma.rn.f32 	%f259, %f258, %f257, 0fBDF8CDCC;
	fma.rn.f32 	%f260, %f259, %f257, 0f3E0F2955;
	fma.rn.f32 	%f261, %f260, %f257, 0fBE2AD8B9;
	fma.rn.f32 	%f262, %f261, %f257, 0f3E4CED0B;
	fma.rn.f32 	%f263, %f262, %f257, 0fBE7FFF22;
	fma.rn.f32 	%f264, %f263, %f257, 0f3EAAAA78;
	fma.rn.f32 	%f265, %f264, %f257, 0fBF000000;
	mul.f32 	%f266, %f257, %f265;
	fma.rn.f32 	%f267, %f266, %f257, %f257;
	fma.rn.f32 	%f268, %f256, 0f3F317218, %f267;
	setp.gt.u32 	%p30, %r108, 2139095039;
	fma.rn.f32 	%f269, %f253, 0f7F800000, 0f7F800000;
	selp.f32 	%f270, %f269, %f268, %p30;
	cvt.f64.f32 	%fd57, %f270;
	add.f64 	%fd58, %fd80, %fd57;
	add.s32 	%r112, %r148, 1;
	cvt.rn.f32.u32 	%f271, %r112;
	mov.b32 	%r113, %f271;
	add.s32 	%r114, %r113, -1059760811;
	and.b32  	%r115, %r114, -8388608;
	sub.s32 	%r116, %r113, %r115;
	mov.b32 	%f272, %r116;
	cvt.rn.f32.s32 	%f273, %r115;
	fma.rn.f32 	%f274, %f273, 0f34000000, 0f00000000;
	add.f32 	%f275, %f272, 0fBF800000;
	fma.rn.f32 	%f276, %f275, 0fBE055027, 0f3E1039F6;
	fma.rn.f32 	%f277, %f276, %f275, 0fBDF8CDCC;
	fma.rn.f32 	%f278, %f277, %f275, 0f3E0F2955;
	fma.rn.f32 	%f279, %f278, %f275, 0fBE2AD8B9;
	fma.rn.f32 	%f280, %f279, %f275, 0f3E4CED0B;
	fma.rn.f32 	%f281, %f280, %f275, 0fBE7FFF22;
	fma.rn.f32 	%f282, %f281, %f275, 0f3EAAAA78;
	fma.rn.f32 	%f283, %f282, %f275, 0fBF000000;
	mul.f32 	%f284, %f275, %f283;
	fma.rn.f32 	%f285, %f284, %f275, %f275;
	fma.rn.f32 	%f286, %f274, 0f3F317218, %f285;
	setp.gt.u32 	%p31, %r113, 2139095039;
	fma.rn.f32 	%f287, %f271, 0f7F800000, 0f7F800000;
	selp.f32 	%f288, %f287, %f286, %p31;
	cvt.f64.f32 	%fd59, %f288;
	add.f64 	%fd60, %fd58, %fd59;
	add.s32 	%r117, %r148, 2;
	cvt.rn.f32.u32 	%f289, %r117;
	mov.b32 	%r118, %f289;
	add.s32 	%r119, %r118, -1059760811;
	and.b32  	%r120, %r119, -8388608;
	sub.s32 	%r121, %r118, %r120;
	mov.b32 	%f290, %r121;
	cvt.rn.f32.s32 	%f291, %r120;
	fma.rn.f32 	%f292, %f291, 0f34000000, 0f00000000;
	add.f32 	%f293, %f290, 0fBF800000;
	fma.rn.f32 	%f294, %f293, 0fBE055027, 0f3E1039F6;
	fma.rn.f32 	%f295, %f294, %f293, 0fBDF8CDCC;
	fma.rn.f32 	%f296, %f295, %f293, 0f3E0F2955;
	fma.rn.f32 	%f297, %f296, %f293, 0fBE2AD8B9;
	fma.rn.f32 	%f298, %f297, %f293, 0f3E4CED0B;
	fma.rn.f32 	%f299, %f298, %f293, 0fBE7FFF22;
	fma.rn.f32 	%f300, %f299, %f293, 0f3EAAAA78;
	fma.rn.f32 	%f301, %f300, %f293, 0fBF000000;
	mul.f32 	%f302, %f293, %f301;
	fma.rn.f32 	%f303, %f302, %f293, %f293;
	fma.rn.f32 	%f304, %f292, 0f3F317218, %f303;
	setp.gt.u32 	%p32, %r118, 2139095039;
	fma.rn.f32 	%f305, %f289, 0f7F800000, 0f7F800000;
	selp.f32 	%f306, %f305, %f304, %p32;
	cvt.f64.f32 	%fd61, %f306;
	add.f64 	%fd62, %fd60, %fd61;
	add.s32 	%r122, %r148, 3;
	cvt.rn.f32.u32 	%f307, %r122;
	mov.b32 	%r123, %f307;
	add.s32 	%r124, %r123, -1059760811;
	and.b32  	%r125, %r124, -8388608;
	sub.s32 	%r126, %r123, %r125;
	mov.b32 	%f308, %r126;
	cvt.rn.f32.s32 	%f309, %r125;
	fma.rn.f32 	%f310, %f309, 0f34000000, 0f00000000;
	add.f32 	%f311, %f308, 0fBF800000;
	fma.rn.f32 	%f312, %f311, 0fBE055027, 0f3E1039F6;
	fma.rn.f32 	%f313, %f312, %f311, 0fBDF8CDCC;
	fma.rn.f32 	%f314, %f313, %f311, 0f3E0F2955;
	fma.rn.f32 	%f315, %f314, %f311, 0fBE2AD8B9;
	fma.rn.f32 	%f316, %f315, %f311, 0f3E4CED0B;
	fma.rn.f32 	%f317, %f316, %f311, 0fBE7FFF22;
	fma.rn.f32 	%f318, %f317, %f311, 0f3EAAAA78;
	fma.rn.f32 	%f319, %f318, %f311, 0fBF000000;
	mul.f32 	%f320, %f311, %f319;
	fma.rn.f32 	%f321, %f320, %f311, %f311;
	fma.rn.f32 	%f322, %f310, 0f3F317218, %f321;
	setp.gt.u32 	%p33, %r123, 2139095039;
	fma.rn.f32 	%f323, %f307, 0f7F800000, 0f7F800000;
	selp.f32 	%f324, %f323, %f322, %p33;
	cvt.f64.f32 	%fd63, %f324;
	add.f64 	%fd80, %fd62, %fd63;
	add.s32 	%r148, %r148, 4;
	setp.ne.s32 	%p34, %r122, %r20;
	@%p34 bra 	$L__BB1_23;
$L__BB1_24:
	setp.eq.s32 	%p35, %r19, 0;
	@%p35 bra 	$L__BB1_28;
	cvt.rn.f32.u32 	%f325, %r148;
	mov.b32 	%r127, %f325;
	add.s32 	%r128, %r127, -1059760811;
	and.b32  	%r129, %r128, -8388608;
	sub.s32 	%r130, %r127, %r129;
	mov.b32 	%f326, %r130;
	cvt.rn.f32.s32 	%f327, %r129;
	fma.rn.f32 	%f328, %f327, 0f34000000, 0f00000000;
	add.f32 	%f329, %f326, 0fBF800000;
	fma.rn.f32 	%f330, %f329, 0fBE055027, 0f3E1039F6;
	fma.rn.f32 	%f331, %f330, %f329, 0fBDF8CDCC;
	fma.rn.f32 	%f332, %f331, %f329, 0f3E0F2955;
	fma.rn.f32 	%f333, %f332, %f329, 0fBE2AD8B9;
	fma.rn.f32 	%f334, %f333, %f329, 0f3E4CED0B;
	fma.rn.f32 	%f335, %f334, %f329, 0fBE7FFF22;
	fma.rn.f32 	%f336, %f335, %f329, 0f3EAAAA78;
	fma.rn.f32 	%f337, %f336, %f329, 0fBF000000;
	mul.f32 	%f338, %f329, %f337;
	fma.rn.f32 	%f339, %f338, %f329, %f329;
	fma.rn.f32 	%f340, %f328, 0f3F317218, %f339;
	setp.gt.u32 	%p36, %r127, 2139095039;
	fma.rn.f32 	%f341, %f325, 0f7F800000, 0f7F800000;
	selp.f32 	%f342, %f341, %f340, %p36;
	cvt.f64.f32 	%fd64, %f342;
	add.f64 	%fd80, %fd80, %fd64;
	setp.eq.s32 	%p37, %r19, 1;
	@%p37 bra 	$L__BB1_28;
	add.s32 	%r131, %r148, 1;
	cvt.rn.f32.u32 	%f343, %r131;
	mov.b32 	%r132, %f343;
	add.s32 	%r133, %r132, -1059760811;
	and.b32  	%r134, %r133, -8388608;
	sub.s32 	%r135, %r132, %r134;
	mov.b32 	%f344, %r135;
	cvt.rn.f32.s32 	%f345, %r134;
	fma.rn.f32 	%f346, %f345, 0f34000000, 0f00000000;
	add.f32 	%f347, %f344, 0fBF800000;
	fma.rn.f32 	%f348, %f347, 0fBE055027, 0f3E1039F6;
	fma.rn.f32 	%f349, %f348, %f347, 0fBDF8CDCC;
	fma.rn.f32 	%f350, %f349, %f347, 0f3E0F2955;
	fma.rn.f32 	%f351, %f350, %f347, 0fBE2AD8B9;
	fma.rn.f32 	%f352, %f351, %f347, 0f3E4CED0B;
	fma.rn.f32 	%f353, %f352, %f347, 0fBE7FFF22;
	fma.rn.f32 	%f354, %f353, %f347, 0f3EAAAA78;
	fma.rn.f32 	%f355, %f354, %f347, 0fBF000000;
	mul.f32 	%f356, %f347, %f355;
	fma.rn.f32 	%f357, %f356, %f347, %f347;
	fma.rn.f32 	%f358, %f346, 0f3F317218, %f357;
	setp.gt.u32 	%p38, %r132, 2139095039;
	fma.rn.f32 	%f359, %f343, 0f7F800000, 0f7F800000;
	selp.f32 	%f360, %f359, %f358, %p38;
	cvt.f64.f32 	%fd65, %f360;
	add.f64 	%fd80, %fd80, %fd65;
	setp.eq.s32 	%p39, %r19, 2;
	@%p39 bra 	$L__BB1_28;
	add.s32 	%r136, %r148, 2;
	cvt.rn.f32.u32 	%f361, %r136;
	mov.b32 	%r137, %f361;
	add.s32 	%r138, %r137, -1059760811;
	and.b32  	%r139, %r138, -8388608;
	sub.s32 	%r140, %r137, %r139;
	mov.b32 	%f362, %r140;
	cvt.rn.f32.s32 	%f363, %r139;
	fma.rn.f32 	%f364, %f363, 0f34000000, 0f00000000;
	add.f32 	%f365, %f362, 0fBF800000;
	fma.rn.f32 	%f366, %f365, 0fBE055027, 0f3E1039F6;
	fma.rn.f32 	%f367, %f366, %f365, 0fBDF8CDCC;
	fma.rn.f32 	%f368, %f367, %f365, 0f3E0F2955;
	fma.rn.f32 	%f369, %f368, %f365, 0fBE2AD8B9;
	fma.rn.f32 	%f370, %f369, %f365, 0f3E4CED0B;
	fma.rn.f32 	%f371, %f370, %f365, 0fBE7FFF22;
	fma.rn.f32 	%f372, %f371, %f365, 0f3EAAAA78;
	fma.rn.f32 	%f373, %f372, %f365, 0fBF000000;
	mul.f32 	%f374, %f365, %f373;
	fma.rn.f32 	%f375, %f374, %f365, %f365;
	fma.rn.f32 	%f376, %f364, 0f3F317218, %f375;
	setp.gt.u32 	%p40, %r137, 2139095039;
	fma.rn.f32 	%f377, %f361, 0f7F800000, 0f7F800000;
	selp.f32 	%f378, %f377, %f376, %p40;
	cvt.f64.f32 	%fd66, %f378;
	add.f64 	%fd80, %fd80, %fd66;
$L__BB1_28:
	sub.f64 	%fd67, %fd71, %fd80;
	add.f64 	%fd68, %fd67, %fd68;
	st.global.f64 	[%rd4], %fd68;
	add.s32 	%r142, %r142, 1;
	setp.ne.s32 	%p41, %r142, 27;
	@%p41 bra 	$L__BB1_3;
	add.s32 	%r141, %r141, %r3;
	setp.lt.s32 	%p42, %r141, %r28;
	@%p42 bra 	$L__BB1_2;
$L__BB1_30:
	ret;

}
	// .globl	_ZN3cub18CUB_300001_SM_10006detail11EmptyKernelIvEEvv
.visible .entry _ZN3cub18CUB_300001_SM_10006detail11EmptyKernelIvEEvv()
{


	ret;

}


// ===== COMPILED SASS (sm_100) =====

	.target	sm_100

	.elftype	@"ET_EXEC"


//--------------------- .note.nv.tkinfo           --------------------------
	.section	.note.nv.tkinfo,"",@"SHT_NOTE"
	.sectionflags	@"SHF_NOTE_NV_TKINFO"
	.tkinfo
        /*0018*/ 	.word	0x00000002
        /*0030*/ 	.string	""
        /*0030*/ 	.string	"ptxas"
        /*0030*/ 	.string	"Cuda compilation tools, release 13.0, V13.0.88"
        /*0030*/ 	.string	"Build cuda_13.0.r13.0/compiler.36424714_0"
        /*0030*/ 	.string	"-arch sm_100 -m 64 "



//--------------------- .note.nv.cuinfo           --------------------------
	.section	.note.nv.cuinfo,"",@"SHT_NOTE"
	.sectionflags	@"SHF_NOTE_NV_CUINFO"
        /*0018*/ 	.short	0x0002
        /*001a*/ 	.short	0x0064
        /*001c*/ 	.short	0x0082
	.zero		2


//--------------------- .nv.info                  --------------------------
	.section	.nv.info,"",@"SHT_CUDA_INFO"
	.align	4


	//----- nvinfo : EIATTR_REGCOUNT
	.align		4
        /*0000*/ 	.byte	0x04, 0x2f
        /*0002*/ 	.short	(.L_46 - .L_45)
	.align		4
.L_45:
        /*0004*/ 	.word	index@(_Z23build_contingency_tablePmPiS0_i)
        /*0008*/ 	.word	0x0000001b


	//----- nvinfo : EIATTR_FRAME_SIZE
	.align		4
.L_46:
        /*000c*/ 	.byte	0x04, 0x11
        /*000e*/ 	.short	(.L_48 - .L_47)
	.align		4
.L_47:
        /*0010*/ 	.word	index@(_Z23build_contingency_tablePmPiS0_i)
        /*0014*/ 	.word	0x00000000


	//----- nvinfo : EIATTR_REGCOUNT
	.align		4
.L_48:
        /*0018*/ 	.byte	0x04, 0x2f
        /*001a*/ 	.short	(.L_50 - .L_49)
	.align		4
.L_49:
        /*001c*/ 	.word	index@(_Z8k2_scorePiS_Pdi)
        /*0020*/ 	.word	0x00000020


	//----- nvinfo : EIATTR_FRAME_SIZE
	.align		4
.L_50:
        /*0024*/ 	.byte	0x04, 0x11
        /*0026*/ 	.short	(.L_52 - .L_51)
	.align		4
.L_51:
        /*0028*/ 	.word	index@(_Z8k2_scorePiS_Pdi)
        /*002c*/ 	.word	0x00000000


	//----- nvinfo : EIATTR_REGCOUNT
	.align		4
.L_52:
        /*0030*/ 	.byte	0x04, 0x2f
        /*0032*/ 	.short	(.L_54 - .L_53)
	.align		4
.L_53:
        /*0034*/ 	.word	index@(_ZN3cub18CUB_300001_SM_10006detail11EmptyKernelIvEEvv)
        /*0038*/ 	.word	0x00000004


	//----- nvinfo : EIATTR_FRAME_SIZE
	.align		4
.L_54:
        /*003c*/ 	.byte	0x04, 0x11
        /*003e*/ 	.short	(.L_56 - .L_55)
	.align		4
.L_55:
        /*0040*/ 	.word	index@(_ZN3cub18CUB_300001_SM_10006detail11EmptyKernelIvEEvv)
        /*0044*/ 	.word	0x00000000


	//----- nvinfo : EIATTR_MIN_STACK_SIZE
	.align		4
.L_56:
        /*0048*/ 	.byte	0x04, 0x12
        /*004a*/ 	.short	(.L_58 - .L_57)
	.align		4
.L_57:
        /*004c*/ 	.word	index@(_ZN3cub18CUB_300001_SM_10006detail11EmptyKernelIvEEvv)
        /*0050*/ 	.word	0x00000000


	//----- nvinfo : EIATTR_MIN_STACK_SIZE
	.align		4
.L_58:
        /*0054*/ 	.byte	0x04, 0x12
        /*0056*/ 	.short	(.L_60 - .L_59)
	.align		4
.L_59:
        /*0058*/ 	.word	index@(_Z8k2_scorePiS_Pdi)
        /*005c*/ 	.word	0x00000000


	//----- nvinfo : EIATTR_MIN_STACK_SIZE
	.align		4
.L_60:
        /*0060*/ 	.byte	0x04, 0x12
        /*0062*/ 	.short	(.L_62 - .L_61)
	.align		4
.L_61:
        /*0064*/ 	.word	index@(_Z23build_contingency_tablePmPiS0_i)
        /*0068*/ 	.word	0x00000000
.L_62:


//--------------------- .nv.compat                --------------------------
	.section	.nv.compat,"",@"SHT_CUDA_COMPAT_INFO"
	.align	4
        /*0000*/ 	.byte	0x02, 0x09, 0x00, 0x00, 0x02, 0x02, 0x01, 0x00, 0x02, 0x05, 0x05, 0x00, 0x03, 0x07, 0x01, 0x01
        /*0010*/ 	.byte	0x02, 0x03, 0x00, 0x00, 0x02, 0x06, 0x01, 0x00, 0x04, 0x0b, 0x08, 0x00, 0x01, 0x00, 0x00, 0x00
        /*0020*/ 	.byte	0x00, 0x00, 0x00, 0x00


//--------------------- .nv.info._ZN3cub18CUB_300001_SM_10006detail11EmptyKernelIvEEvv --------------------------
	.section	.nv.info._ZN3cub18CUB_300001_SM_10006detail11EmptyKernelIvEEvv,"",@"SHT_CUDA_INFO"
	.sectionflags	@""
	.align	4


	//----- nvinfo : EIATTR_CUDA_API_VERSION
	.align		4
        /*0000*/ 	.byte	0x04, 0x37
        /*0002*/ 	.short	(.L_64 - .L_63)
.L_63:
        /*0004*/ 	.word	0x00000082


	//----- nvinfo : EIATTR_SPARSE_MMA_MASK
	.align		4
.L_64:
        /*0008*/ 	.byte	0x03, 0x50
        /*000a*/ 	.short	0x0000


	//----- nvinfo : EIATTR_MAXREG_COUNT
	.align		4
        /*000c*/ 	.byte	0x03, 0x1b
        /*000e*/ 	.short	0x00ff


	//----- nvinfo : EIATTR_MERCURY_ISA_VERSION
	.align		4
        /*0010*/ 	.byte	0x03, 0x5f
        /*0012*/ 	.short	0x0101


	//----- nvinfo : EIATTR_VRC_CTA_INIT_COUNT
	.align		4
        /*0014*/ 	.byte	0x02, 0x4a
	.zero		1
	.zero		1


	//----- nvinfo : EIATTR_EXIT_INSTR_OFFSETS
	.align		4
        /*0018*/ 	.byte	0x04, 0x1c
        /*001a*/ 	.short	(.L_66 - .L_65)


	//   ....[0]....
.L_65:
        /*001c*/ 	.word	0x00000010


	//----- nvinfo : EIATTR_SW_WAR
	.align		4
.L_66:
        /*0020*/ 	.byte	0x04, 0x36
        /*0022*/ 	.short	(.L_68 - .L_67)
.L_67:
        /*0024*/ 	.word	0x00000008
.L_68:


//--------------------- .nv.info._Z8k2_scorePiS_Pdi --------------------------
	.section	.nv.info._Z8k2_scorePiS_Pdi,"",@"SHT_CUDA_INFO"
	.sectionflags	@""
	.align	4


	//----- nvinfo : EIATTR_CUDA_API_VERSION
	.align		4
        /*0000*/ 	.byte	0x04, 0x37
        /*0002*/ 	.short	(.L_70 - .L_69)
.L_69:
        /*0004*/ 	.word	0x00000082


	//----- nvinfo : EIATTR_KPARAM_INFO
	.align		4
.L_70:
        /*0008*/ 	.byte	0x04, 0x17
        /*000a*/ 	.short	(.L_72 - .L_71)
.L_71:
        /*000c*/ 	.word	0x00000000
        /*0010*/ 	.short	0x0003
        /*0012*/ 	.short	0x0018
        /*0014*/ 	.byte	0x00, 0xf0, 0x11, 0x00


	//----- nvinfo : EIATTR_KPARAM_INFO
	.align		4
.L_72:
        /*0018*/ 	.byte	0x04, 0x17
        /*001a*/ 	.short	(.L_74 - .L_73)
.L_73:
        /*001c*/ 	.word	0x00000000
        /*0020*/ 	.short	0x0002
        /*0022*/ 	.short	0x0010
        /*0024*/ 	.byte	0x00, 0xf5, 0x21, 0x00


	//----- nvinfo : EIATTR_KPARAM_INFO
	.align		4
.L_74:
        /*0028*/ 	.byte	0x04, 0x17
        /*002a*/ 	.short	(.L_76 - .L_75)
.L_75:
        /*002c*/ 	.word	0x00000000
        /*0030*/ 	.short	0x0001
        /*0032*/ 	.short	0x0008
        /*0034*/ 	.byte	0x00, 0xf5, 0x21, 0x00


	//----- nvinfo : EIATTR_KPARAM_INFO
	.align		4
.L_76:
        /*0038*/ 	.byte	0x04, 0x17
        /*003a*/ 	.short	(.L_78 - .L_77)
.L_77:
        /*003c*/ 	.word	0x00000000
        /*0040*/ 	.short	0x0000
        /*0042*/ 	.short	0x0000
        /*0044*/ 	.byte	0x00, 0xf5, 0x21, 0x00


	//----- nvinfo : EIATTR_SPARSE_MMA_MASK
	.align		4
.L_78:
        /*0048*/ 	.byte	0x03, 0x50
        /*004a*/ 	.short	0x0000


	//----- nvinfo : EIATTR_MAXREG_COUNT
	.align		4
        /*004c*/ 	.byte	0x03, 0x1b
        /*004e*/ 	.short	0x00ff


	//----- nvinfo : EIATTR_MERCURY_ISA_VERSION
	.align		4
        /*0050*/ 	.byte	0x03, 0x5f
        /*0052*/ 	.short	0x0101


	//----- nvinfo : EIATTR_VRC_CTA_INIT_COUNT
	.align		4
        /*0054*/ 	.byte	0x02, 0x4a
	.zero		1
	.zero		1


	//----- nvinfo : EIATTR_EXIT_INSTR_OFFSETS
	.align		4
        /*0058*/ 	.byte	0x04, 0x1c
        /*005a*/ 	.short	(.L_80 - .L_79)


	//   ....[0]....
.L_79:
        /*005c*/ 	.word	0x00000070


	//   ....[1]....
        /*0060*/ 	.word	0x00002540


	//----- nvinfo : EIATTR_CRS_STACK_SIZE
	.align		4
.L_80:
        /*0064*/ 	.byte	0x04, 0x1e
        /*0066*/ 	.short	(.L_82 - .L_81)
.L_81:
        /*0068*/ 	.word	0x00000000


	//----- nvinfo : EIATTR_CBANK_PARAM_SIZE
	.align		4
.L_82:
        /*006c*/ 	.byte	0x03, 0x19
        /*006e*/ 	.short	0x001c


	//----- nvinfo : EIATTR_PARAM_CBANK
	.align		4
        /*0070*/ 	.byte	0x04, 0x0a
        /*0072*/ 	.short	(.L_84 - .L_83)
	.align		4
.L_83:
        /*0074*/ 	.word	index@(.nv.constant0._Z8k2_scorePiS_Pdi)
        /*0078*/ 	.short	0x0380
        /*007a*/ 	.short	0x001c


	//----- nvinfo : EIATTR_SW_WAR
	.align		4
.L_84:
        /*007c*/ 	.byte	0x04, 0x36
        /*007e*/ 	.short	(.L_86 - .L_85)
.L_85:
        /*0080*/ 	.word	0x00000008
.L_86:


//--------------------- .nv.info._Z23build_contingency_tablePmPiS0_i --------------------------
	.section	.nv.info._Z23build_contingency_tablePmPiS0_i,"",@"SHT_CUDA_INFO"
	.sectionflags	@""
	.align	4


	//----- nvinfo : EIATTR_CUDA_API_VERSION
	.align		4
        /*0000*/ 	.byte	0x04, 0x37
        /*0002*/ 	.short	(.L_88 - .L_87)
.L_87:
        /*0004*/ 	.word	0x00000082


	//----- nvinfo : EIATTR_KPARAM_INFO
	.align		4
.L_88:
        /*0008*/ 	.byte	0x04, 0x17
        /*000a*/ 	.short	(.L_90 - .L_89)
.L_89:
        /*000c*/ 	.word	0x00000000
        /*0010*/ 	.short	0x0003
        /*0012*/ 	.short	0x0018
        /*0014*/ 	.byte	0x00, 0xf0, 0x11, 0x00


	//----- nvinfo : EIATTR_KPARAM_INFO
	.align		4
.L_90:
        /*0018*/ 	.byte	0x04, 0x17
        /*001a*/ 	.short	(.L_92 - .L_91)
.L_91:
        /*001c*/ 	.word	0x00000000
        /*0020*/ 	.short	0x0002
        /*0022*/ 	.short	0x0010
        /*0024*/ 	.byte	0x00, 0xf5, 0x21, 0x00


	//----- nvinfo : EIATTR_KPARAM_INFO
	.align		4
.L_92:
        /*0028*/ 	.byte	0x04, 0x17
        /*002a*/ 	.short	(.L_94 - .L_93)
.L_93:
        /*002c*/ 	.word	0x00000000
        /*0030*/ 	.short	0x0001
        /*0032*/ 	.short	0x0008
        /*0034*/ 	.byte	0x00, 0xf5, 0x21, 0x00


	//----- nvinfo : EIATTR_KPARAM_INFO
	.align		4
.L_94:
        /*0038*/ 	.byte	0x04, 0x17
        /*003a*/ 	.short	(.L_96 - .L_95)
.L_95:
        /*003c*/ 	.word	0x00000000
        /*0040*/ 	.short	0x0000
        /*0042*/ 	.short	0x0000
        /*0044*/ 	.byte	0x00, 0xf5, 0x21, 0x00


	//----- nvinfo : EIATTR_SPARSE_MMA_MASK
	.align		4
.L_96:
        /*0048*/ 	.byte	0x03, 0x50
        /*004a*/ 	.short	0x0000


	//----- nvinfo : EIATTR_MAXREG_COUNT
	.align		4
        /*004c*/ 	.byte	0x03, 0x1b
        /*004e*/ 	.short	0x00ff


	//----- nvinfo : EIATTR_MERCURY_ISA_VERSION
	.align		4
        /*0050*/ 	.byte	0x03, 0x5f
        /*0052*/ 	.short	0x0101


	//----- nvinfo : EIATTR_VRC_CTA_INIT_COUNT
	.align		4
        /*0054*/ 	.byte	0x02, 0x4a
	.zero		1
	.zero		1


	//----- nvinfo : EIATTR_EXIT_INSTR_OFFSETS
	.align		4
        /*0058*/ 	.byte	0x04, 0x1c
        /*005a*/ 	.short	(.L_98 - .L_97)


	//   ....[0]....
.L_97:
        /*005c*/ 	.word	0x00000070


	//   ....[1]....
        /*0060*/ 	.word	0x000012c0


	//----- nvinfo : EIATTR_CRS_STACK_SIZE
	.align		4
.L_98:
        /*0064*/ 	.byte	0x04, 0x1e
        /*0066*/ 	.short	(.L_100 - .L_99)
.L_99:
        /*0068*/ 	.word	0x00000000


	//----- nvinfo : EIATTR_CBANK_PARAM_SIZE
	.align		4
.L_100:
        /*006c*/ 	.byte	0x03, 0x19
        /*006e*/ 	.short	0x001c


	//----- nvinfo : EIATTR_PARAM_CBANK
	.align		4
        /*0070*/ 	.byte	0x04, 0x0a
        /*0072*/ 	.short	(.L_102 - .L_101)
	.align		4
.L_101:
        /*0074*/ 	.word	index@(.nv.constant0._Z23build_contingency_tablePmPiS0_i)
        /*0078*/ 	.short	0x0380
        /*007a*/ 	.short	0x001c


	//----- nvinfo : EIATTR_SW_WAR
	.align		4
.L_102:
        /*007c*/ 	.byte	0x04, 0x36
        /*007e*/ 	.short	(.L_104 - .L_103)
.L_103:
        /*0080*/ 	.word	0x00000008
.L_104:


//--------------------- .nv.callgraph             --------------------------
	.section	.nv.callgraph,"",@"SHT_CUDA_CALLGRAPH"
	.align	4
	.sectionentsize	8
	.align		4
        /*0000*/ 	.word	0x00000000
	.align		4
        /*0004*/ 	.word	0xffffffff
	.align		4
        /*0008*/ 	.word	0x00000000
	.align		4
        /*000c*/ 	.word	0xfffffffe
	.align		4
        /*0010*/ 	.word	0x00000000
	.align		4
        /*0014*/ 	.word	0xfffffffd
	.align		4
        /*0018*/ 	.word	0x00000000
	.align		4
        /*001c*/ 	.word	0xfffffffc


//--------------------- .nv.constant4             --------------------------
	.section	.nv.constant4,"a",@progbits
	.align	8
	.align		8
.nv.constant4:
        /*0000*/ 	.dword	_ZN34_INTERNAL_58c95995_4_k_cu_07295c434cuda3std3__45__cpo5beginE
	.align		8
        /*0008*/ 	.dword	_ZN34_INTERNAL_58c95995_4_k_cu_07295c434cuda3std3__45__cpo3endE
	.align		8
        /*0010*/ 	.dword	_ZN34_INTERNAL_58c95995_4_k_cu_07295c434cuda3std3__45__cpo6cbeginE
	.align		8
        /*0018*/ 	.dword	_ZN34_INTERNAL_58c95995_4_k_cu_07295c434cuda3std3__45__cpo4cendE
	.align		8
        /*0020*/ 	.dword	_ZN34_INTERNAL_58c95995_4_k_cu_07295c434cuda3std3__45__cpo6rbeginE
	.align		8
        /*0028*/ 	.dword	_ZN34_INTERNAL_58c95995_4_k_cu_07295c434cuda3std3__45__cpo4rendE
	.align		8
        /*0030*/ 	.dword	_ZN34_INTERNAL_58c95995_4_k_cu_07295c434cuda3std3__45__cpo7crbeginE
	.align		8
        /*0038*/ 	.dword	_ZN34_INTERNAL_58c95995_4_k_cu_07295c434cuda3std3__45__cpo5crendE
	.align		8
        /*0040*/ 	.dword	_ZN34_INTERNAL_58c95995_4_k_cu_07295c434cuda3std3__436_GLOBAL__N__58c95995_4_k_cu_07295c436ignoreE
	.align		8
        /*0048*/ 	.dword	_ZN34_INTERNAL_58c95995_4_k_cu_07295c434cuda3std3__419piecewise_constructE
	.align		8
        /*0050*/ 	.dword	_ZN34_INTERNAL_58c95995_4_k_cu_07295c434cuda3std3__48in_placeE
	.align		8
        /*0058*/ 	.dword	_ZN34_INTERNAL_58c95995_4_k_cu_07295c434cuda3std3__420unreachable_sentinelE
	.align		8
        /*0060*/ 	.dword	_ZN34_INTERNAL_58c95995_4_k_cu_07295c434cuda3std3__47nulloptE
	.align		8
        /*0068*/ 	.dword	_ZN34_INTERNAL_58c95995_4_k_cu_07295c434cuda3std3__48unexpectE
	.align		8
        /*0070*/ 	.dword	_ZN34_INTERNAL_58c95995_4_k_cu_07295c434cuda3std6ranges3__45__cpo4swapE
	.align		8
        /*0078*/ 	.dword	_ZN34_INTERNAL_58c95995_4_k_cu_07295c434cuda3std6ranges3__45__cpo9iter_moveE
	.align		8
        /*0080*/ 	.dword	_ZN34_INTERNAL_58c95995_4_k_cu_07295c434cuda3std6ranges3__45__cpo5beginE
	.align		8
        /*0088*/ 	.dword	_ZN34_INTERNAL_58c95995_4_k_cu_07295c434cuda3std6ranges3__45__cpo3endE
	.align		8
        /*0090*/ 	.dword	_ZN34_INTERNAL_58c95995_4_k_cu_07295c434cuda3std6ranges3__45__cpo6cbeginE
	.align		8
        /*0098*/ 	.dword	_ZN34_INTERNAL_58c95995_4_k_cu_07295c434cuda3std6ranges3__45__cpo4cendE
	.align		8
        /*00a0*/ 	.dword	_ZN34_INTERNAL_58c95995_4_k_cu_07295c434cuda3std6ranges3__45__cpo7advanceE
	.align		8
        /*00a8*/ 	.dword	_ZN34_INTERNAL_58c95995_4_k_cu_07295c434cuda3std6ranges3__45__cpo9iter_swapE
	.align		8
        /*00b0*/ 	.dword	_ZN34_INTERNAL_58c95995_4_k_cu_07295c434cuda3std6ranges3__45__cpo4nextE
	.align		8
        /*00b8*/ 	.dword	_ZN34_INTERNAL_58c95995_4_k_cu_07295c434cuda3std6ranges3__45__cpo4prevE
	.align		8
        /*00c0*/ 	.dword	_ZN34_INTERNAL_58c95995_4_k_cu_07295c434cuda3std6ranges3__45__cpo4dataE
	.align		8
        /*00c8*/ 	.dword	_ZN34_INTERNAL_58c95995_4_k_cu_07295c434cuda3std6ranges3__45__cpo5cdataE
	.align		8
        /*00d0*/ 	.dword	_ZN34_INTERNAL_58c95995_4_k_cu_07295c434cuda3std6ranges3__45__cpo4sizeE
	.align		8
        /*00d8*/ 	.dword	_ZN34_INTERNAL_58c95995_4_k_cu_07295c434cuda3std6ranges3__45__cpo5ssizeE
	.align		8
        /*00e0*/ 	.dword	_ZN34_INTERNAL_58c95995_4_k_cu_07295c434cuda3std6ranges3__45__cpo8distanceE
	.align		8
        /*00e8*/ 	.dword	_ZN34_INTERNAL_58c95995_4_k_cu_07295c436thrust24THRUST_300001_SM_1000_NS8cuda_cub3parE
	.align		8
        /*00f0*/ 	.dword	_ZN34_INTERNAL_58c95995_4_k_cu_07295c436thrust24THRUST_300001_SM_1000_NS8cuda_cub10par_nosyncE
	.align		8
        /*00f8*/ 	.dword	_ZN34_INTERNAL_58c95995_4_k_cu_07295c436thrust24THRUST_300001_SM_1000_NS6system6detail10sequential3seqE
	.align		8
        /*0100*/ 	.dword	_ZN34_INTERNAL_58c95995_4_k_cu_07295c436thrust24THRUST_300001_SM_1000_NS6system3cpp3parE
	.align		8
        /*0108*/ 	.dword	_ZN34_INTERNAL_58c95995_4_k_cu_07295c436thrust24THRUST_300001_SM_1000_NS12placeholders2_1E
	.align		8
        /*0110*/ 	.dword	_ZN34_INTERNAL_58c95995_4_k_cu_07295c436thrust24THRUST_300001_SM_1000_NS12placeholders2_2E
	.align		8
        /*0118*/ 	.dword	_ZN34_INTERNAL_58c95995_4_k_cu_07295c436thrust24THRUST_300001_SM_1000_NS12placeholders2_3E
	.align		8
        /*0120*/ 	.dword	_ZN34_INTERNAL_58c95995_4_k_cu_07295c436thrust24THRUST_300001_SM_1000_NS12placeholders2_4E
	.align		8
        /*0128*/ 	.dword	_ZN34_INTERNAL_58c95995_4_k_cu_07295c436thrust24THRUST_300001_SM_1000_NS12placeholders2_5E
	.align		8
        /*0130*/ 	.dword	_ZN34_INTERNAL_58c95995_4_k_cu_07295c436thrust24THRUST_300001_SM_1000_NS12placeholders2_6E
	.align		8
        /*0138*/ 	.dword	_ZN34_INTERNAL_58c95995_4_k_cu_07295c436thrust24THRUST_300001_SM_1000_NS12placeholders2_7E
	.align		8
        /*0140*/ 	.dword	_ZN34_INTERNAL_58c95995_4_k_cu_07295c436thrust24THRUST_300001_SM_1000_NS12placeholders2_8E
	.align		8
        /*0148*/ 	.dword	_ZN34_INTERNAL_58c95995_4_k_cu_07295c436thrust24THRUST_300001_SM_1000_NS12placeholders2_9E
	.align		8
        /*0150*/ 	.dword	_ZN34_INTERNAL_58c95995_4_k_cu_07295c436thrust24THRUST_300001_SM_1000_NS12placeholders3_10E
	.align		8
        /*0158*/ 	.dword	_ZN34_INTERNAL_58c95995_4_k_cu_07295c436thrust24THRUST_300001_SM_1000_NS3seqE
	.align		8
        /*0160*/ 	.dword	_ZN34_INTERNAL_58c95995_4_k_cu_07295c436thrust24THRUST_300001_SM_1000_NS6deviceE


//--------------------- .text._ZN3cub18CUB_300001_SM_10006detail11EmptyKernelIvEEvv --------------------------
	.section	.text._ZN3cub18CUB_300001_SM_10006detail11EmptyKernelIvEEvv,"ax",@progbits
	.align	128
        .global         _ZN3cub18CUB_300001_SM_10006detail11EmptyKernelIvEEvv
        .type           _ZN3cub18CUB_300001_SM_10006detail11EmptyKernelIvEEvv,@function
        .size           _ZN3cub18CUB_300001_SM_10006detail11EmptyKernelIvEEvv,(.L_x_22 - _ZN3cub18CUB_300001_SM_10006detail11EmptyKernelIvEEvv)
        .other          _ZN3cub18CUB_300001_SM_10006detail11EmptyKernelIvEEvv,@"STO_CUDA_ENTRY STV_DEFAULT"
_ZN3cub18CUB_300001_SM_10006detail11EmptyKernelIvEEvv:
.text._ZN3cub18CUB_300001_SM_10006detail11EmptyKernelIvEEvv:
[----:B------:R-:W-:Y:S01]  /*0000*/  LDC R1, c[0x0][0x37c] ;  /* 0x0000df00ff017b82 */ /* 0x000fe20000000800 */
[----:B------:R-:W-:Y:S05]  /*0010*/  EXIT ;  /* 0x000000000000794d */ /* 0x000fea0003800000 */
.L_x_0:
[----:B------:R-:W-:-:S00]  /*0020*/  BRA `(.L_x_0) ;  /* 0xfffffffc00fc7947 */ /* 0x000fc0000383ffff */
[----:B------:R-:W-:-:S00]  /*0030*/  NOP ;  /* 0x0000000000007918 */ /* 0x000fc00000000000 */
        /* <DEDUP_REMOVED lines=12> */
.L_x_22:


//--------------------- .text._Z8k2_scorePiS_Pdi  --------------------------
	.section	.text._Z8k2_scorePiS_Pdi,"ax",@progbits
	.align	128
        .global         _Z8k2_scorePiS_Pdi
        .type           _Z8k2_scorePiS_Pdi,@function
        .size           _Z8k2_scorePiS_Pdi,(.L_x_23 - _Z8k2_scorePiS_Pdi)
        .other          _Z8k2_scorePiS_Pdi,@"STO_CUDA_ENTRY STV_DEFAULT"
_Z8k2_scorePiS_Pdi:
.text._Z8k2_scorePiS_Pdi:
[----:B------:R-:W-:Y:S01]  /*0000*/  LDC R1, c[0x0][0x37c] ;  /* 0x0000df00ff017b82 */ /* 0x000fe20000000800 */
[----:B------:R-:W0:Y:S07]  /*0010*/  S2R R10, SR_TID.X ;  /* 0x00000000000a7919 */ /* 0x000e2e0000002100 */
[----:B------:R-:W0:Y:S01]  /*0020*/  S2UR UR4, SR_CTAID.X ;  /* 0x00000000000479c3 */ /* 0x000e220000002500 */
[----:B------:R-:W1:Y:S07]  /*0030*/  LDCU UR5, c[0x0][0x398] ;  /* 0x00007300ff0577ac */ /* 0x000e6e0008000800 */
[----:B------:R-:W0:Y:S02]  /*0040*/  LDC R11, c[0x0][0x360] ;  /* 0x0000d800ff0b7b82 */ /* 0x000e240000000800 */
[----:B0-----:R-:W-:-:S05]  /*0050*/  IMAD R10, R11, UR4, R10 ;  /* 0x000000040b0a7c24 */ /* 0x001fca000f8e020a */
[----:B-1----:R-:W-:-:S13]  /*0060*/  ISETP.GE.AND P0, PT, R10, UR5, PT ;  /* 0x000000050a007c0c */ /* 0x002fda000bf06270 */
[----:B------:R-:W-:Y:S05]  /*0070*/  @P0 EXIT ;  /* 0x000000000000094d */ /* 0x000fea0003800000 */
[----:B------:R-:W0:Y:S01]  /*0080*/  LDCU UR4, c[0x0][0x370] ;  /* 0x00006e00ff0477ac */ /* 0x000e220008000800 */
[----:B------:R-:W1:Y:S01]  /*0090*/  LDCU.64 UR6, c[0x0][0x358] ;  /* 0x00006b00ff0677ac */ /* 0x000e620008000a00 */
[----:B0-----:R-:W-:-:S07]  /*00a0*/  IMAD R11, R11, UR4, RZ ;  /* 0x000000040b0b7c24 */ /* 0x001fce000f8e02ff */
.L_x_18:
[----:B01----:R-:W0:Y:S01]  /*00b0*/  LDC.64 R2, c[0x0][0x390] ;  /* 0x0000e400ff027b82 */ /* 0x003e220000000a00 */
[----:B------:R-:W2:Y:S01]  /*00c0*/  LDCU UR4, c[0x0][0x398] ;  /* 0x00007300ff0477ac */ /* 0x000ea20008000800 */
[----:B0-----:R-:W-:-:S05]  /*00d0*/  IMAD.WIDE R2, R10, 0x8, R2 ;  /* 0x000000080a027825 */ /* 0x001fca00078e0202 */
[----:B-1----:R0:W5:Y:S01]  /*00e0*/  LDG.E.64 R4, desc[UR6][R2.64] ;  /* 0x0000000602047981 */ /* 0x002162000c1e1b00 */
[-C--:B------:R-:W-:Y:S01]  /*00f0*/  MOV R12, R10.reuse ;  /* 0x0000000a000c7202 */ /* 0x080fe20000000f00 */
[----:B------:R-:W-:Y:S01]  /*0100*/  HFMA2 R13, -RZ, RZ, 0, 0 ;  /* 0x00000000ff0d7431 */ /* 0x000fe200000001ff */
[----:B------:R-:W-:-:S04]  /*0110*/  IADD3 R10, PT, PT, R11, R10, RZ ;  /* 0x0000000a0b0a7210 */ /* 0x000fc80007ffe0ff */
[----:B--2---:R-:W-:-:S13]  /*0120*/  ISETP.GE.AND P0, PT, R10, UR4, PT ;  /* 0x000000040a007c0c */ /* 0x004fda000bf06270 */
.L_x_17:
[----:B-1----:R-:W1:Y:S01]  /*0130*/  LDC.64 R8, c[0x0][0x388] ;  /* 0x0000e200ff087b82 */ /* 0x002e620000000a00 */
[----:B------:R-:W-:-:S07]  /*0140*/  IMAD R7, R12, 0x1b, R13 ;  /* 0x0000001b0c077824 */ /* 0x000fce00078e020d */
[----:B------:R-:W2:Y:S01]  /*0150*/  LDC.64 R16, c[0x0][0x380] ;  /* 0x0000e000ff107b82 */ /* 0x000ea20000000a00 */
[----:B-1----:R-:W-:-:S05]  /*0160*/  IMAD.WIDE R8, R7, 0x4, R8 ;  /* 0x0000000407087825 */ /* 0x002fca00078e0208 */
[----:B------:R-:W3:Y:S01]  /*0170*/  LDG.E R15, desc[UR6][R8.64] ;  /* 0x00000006080f7981 */ /* 0x000ee2000c1e1900 */
[----:B--2---:R-:W-:-:S05]  /*0180*/  IMAD.WIDE R16, R7, 0x4, R16 ;  /* 0x0000000407107825 */ /* 0x004fca00078e0210 */
[----:B------:R-:W3:Y:S01]  /*0190*/  LDG.E R14, desc[UR6][R16.64] ;  /* 0x00000006100e7981 */ /* 0x000ee2000c1e1900 */
[----:B------:R-:W-:Y:S01]  /*01a0*/  IADD3 R13, PT, PT, R13, 0x1, RZ ;  /* 0x000000010d0d7810 */ /* 0x000fe20007ffe0ff */
[----:B------:R-:W-:Y:S01]  /*01b0*/  BSSY.RECONVERGENT B0, `(.L_x_1) ;  /* 0x00000c0000007945 */ /* 0x000fe20003800200 */
[----:B------:R-:W-:Y:S02]  /*01c0*/  CS2R R6, SRZ ;  /* 0x0000000000067805 */ /* 0x000fe4000001ff00 */
[----:B------:R-:W-:Y:S02]  /*01d0*/  ISETP.NE.AND P1, PT, R13, 0x1b, PT ;  /* 0x0000001b0d00780c */ /* 0x000fe40003f25270 */
[----:B---3--:R-:W-:-:S04]  /*01e0*/  IADD3 R0, PT, PT, R15, R14, RZ ;  /* 0x0000000e0f007210 */ /* 0x008fc80007ffe0ff */
[----:B------:R-:W-:-:S04]  /*01f0*/  IADD3 R19, PT, PT, R0, 0x1, RZ ;  /* 0x0000000100137810 */ /* 0x000fc80007ffe0ff */
[----:B------:R-:W-:-:S13]  /*0200*/  ISETP.GE.AND P2, PT, R19, 0x1, PT ;  /* 0x000000011300780c */ /* 0x000fda0003f46270 */
[----:B------:R-:W-:Y:S05]  /*0210*/  @!P2 BRA `(.L_x_2) ;  /* 0x0000000800e4a947 */ /* 0x000fea0003800000 */
[----:B------:R-:W-:Y:S01]  /*0220*/  ISETP.GE.U32.AND P2, PT, R0, 0x3, PT ;  /* 0x000000030000780c */ /* 0x000fe20003f46070 */
[----:B------:R-:W-:Y:S01]  /*0230*/  BSSY.RECONVERGENT B1, `(.L_x_3) ;  /* 0x000006b000017945 */ /* 0x000fe20003800200 */
[----:B------:R-:W-:Y:S02]  /*0240*/  LOP3.LUT R20, R19, 0x3, RZ, 0xc0, !PT ;  /* 0x0000000313147812 */ /* 0x000fe400078ec0ff */
[----:B------:R-:W-:Y:S02]  /*0250*/  CS2R R6, SRZ ;  /* 0x0000000000067805 */ /* 0x000fe4000001ff00 */
[----:B------:R-:W-:-:S07]  /*0260*/  MOV R18, 0x1 ;  /* 0x0000000100127802 */ /* 0x000fce0000000f00 */
[----:B------:R-:W-:Y:S05]  /*0270*/  @!P2 BRA `(.L_x_4) ;  /* 0x000000040098a947 */ /* 0x000fea0003800000 */
[----:B------:R-:W-:Y:S01]  /*0280*/  HFMA2 R18, -RZ, RZ, 0, 0 ;  /* 0x00000000ff127431 */ /* 0x000fe200000001ff */
[----:B------:R-:W-:Y:S01]  /*0290*/  BSSY.RECONVERGENT B2, `(.L_x_5) ;  /* 0x0000063000027945 */ /* 0x000fe20003800200 */
[----:B------:R-:W-:Y:S02]  /*02a0*/  LOP3.LUT R19, R19, 0x7ffffffc, RZ, 0xc0, !PT ;  /* 0x7ffffffc13137812 */ /* 0x000fe400078ec0ff */
[----:B------:R-:W-:-:S07]  /*02b0*/  CS2R R6, SRZ ;  /* 0x0000000000067805 */ /* 0x000fce000001ff00 */
.L_x_6:
[C---:B------:R-:W-:Y:S02]  /*02c0*/  IADD3 R27, PT, PT, R18.reuse, 0x1, RZ ;  /* 0x00000001121b7810 */ /* 0x040fe40007ffe0ff */
[----:B------:R-:W-:Y:S02]  /*02d0*/  IADD3 R9, PT, PT, R18, 0x2, RZ ;  /* 0x0000000212097810 */ /* 0x000fe40007ffe0ff */
[----:B------:R-:W-:Y:S02]  /*02e0*/  I2FP.F32.U32 R27, R27 ;  /* 0x0000001b001b7245 */ /* 0x000fe40000201000 */
[----:B------:R-:W-:Y:S02]  /*02f0*/  MOV R17, 0x3e055027 ;  /* 0x3e05502700117802 */ /* 0x000fe40000000f00 */
[----:B------:R-:W-:Y:S02]  /*0300*/  IADD3 R0, PT, PT, R27, -0x3f2aaaab, RZ ;  /* 0xc0d555551b007810 */ /* 0x000fe40007ffe0ff */
[----:B------:R-:W-:-:S02]  /*0310*/  I2FP.F32.U32 R9, R9 ;  /* 0x0000000900097245 */ /* 0x000fc40000201000 */
[----:B------:R-:W-:Y:S02]  /*0320*/  LOP3.LUT R0, R0, 0xff800000, RZ, 0xc0, !PT ;  /* 0xff80000000007812 */ /* 0x000fe400078ec0ff */
[----:B------:R-:W-:Y:S02]  /*0330*/  IADD3 R8, PT, PT, R9, -0x3f2aaaab, RZ ;  /* 0xc0d5555509087810 */ /* 0x000fe40007ffe0ff */
[----:B------:R-:W-:Y:S02]  /*0340*/  IADD3 R16, PT, PT, R27, -R0, RZ ;  /* 0x800000001b107210 */ /* 0x000fe40007ffe0ff */
[----:B------:R-:W-:Y:S02]  /*0350*/  LOP3.LUT R8, R8, 0xff800000, RZ, 0xc0, !PT ;  /* 0xff80000008087812 */ /* 0x000fe400078ec0ff */
[----:B------:R-:W-:Y:S01]  /*0360*/  IADD3 R24, PT, PT, R18, 0x3, RZ ;  /* 0x0000000312187810 */ /* 0x000fe20007ffe0ff */
[----:B------:R-:W-:Y:S01]  /*0370*/  FADD R16, R16, -1 ;  /* 0xbf80000010107421 */ /* 0x000fe20000000000 */
[----:B------:R-:W-:-:S02]  /*0380*/  IADD3 R22, PT, PT, R9, -R8, RZ ;  /* 0x8000000809167210 */ /* 0x000fc40007ffe0ff */
[----:B------:R-:W-:Y:S01]  /*0390*/  IADD3 R18, PT, PT, R18, 0x4, RZ ;  /* 0x0000000412127810 */ /* 0x000fe20007ffe0ff */
[----:B------:R-:W-:Y:S01]  /*03a0*/  FFMA R21, R16, -R17, 0.14084610342979431152 ;  /* 0x3e1039f610157423 */ /* 0x000fe20000000811 */
[----:B------:R-:W-:Y:S01]  /*03b0*/  I2FP.F32.S32 R0, R0 ;  /* 0x0000000000007245 */ /* 0x000fe20000201400 */
[----:B------:R-:W-:Y:S01]  /*03c0*/  FADD R22, R22, -1 ;  /* 0xbf80000016167421 */ /* 0x000fe20000000000 */
[----:B------:R-:W-:Y:S01]  /*03d0*/  ISETP.GT.U32.AND P2, PT, R27, 0x7f7fffff, PT ;  /* 0x7f7fffff1b00780c */ /* 0x000fe20003f44070 */
[----:B------:R-:W-:Y:S02]  /*03e0*/  FFMA R21, R16, R21, -0.12148627638816833496 ;  /* 0xbdf8cdcc10157423 */ /* 0x000fe40000000015 */
[----:B------:R-:W-:Y:S01]  /*03f0*/  FFMA R23, R22, -R17, 0.14084610342979431152 ;  /* 0x3e1039f616177423 */ /* 0x000fe20000000811 */
[----:B------:R-:W-:Y:S01]  /*0400*/  FFMA R0, R0, 1.1920928955078125e-07, RZ ;  /* 0x3400000000007823 */ /* 0x000fe200000000ff */
[----:B------:R-:W-:Y:S02]  /*0410*/  FFMA R21, R16, R21, 0.13980610668659210205 ;  /* 0x3e0f295510157423 */ /* 0x000fe40000000015 */
[----:B------:R-:W-:-:S02]  /*0420*/  FFMA R23, R22, R23, -0.12148627638816833496 ;  /* 0xbdf8cdcc16177423 */ /* 0x000fc40000000017 */
[----:B------:R-:W-:Y:S02]  /*0430*/  FFMA R21, R16, R21, -0.16684235632419586182 ;  /* 0xbe2ad8b910157423 */ /* 0x000fe40000000015 */
[----:B------:R-:W-:Y:S02]  /*0440*/  FFMA R23, R22, R23, 0.13980610668659210205 ;  /* 0x3e0f295516177423 */ /* 0x000fe40000000017 */
[----:B------:R-:W-:Y:S02]  /*0450*/  FFMA R21, R16, R21, 0.20012299716472625732 ;  /* 0x3e4ced0b10157423 */ /* 0x000fe40000000015 */
[----:B------:R-:W-:Y:S02]  /*0460*/  FFMA R23, R22, R23, -0.16684235632419586182 ;  /* 0xbe2ad8b916177423 */ /* 0x000fe40000000017 */
[----:B------:R-:W-:Y:S02]  /*0470*/  FFMA R21, R16, R21, -0.24999669194221496582 ;  /* 0xbe7fff2210157423 */ /* 0x000fe40000000015 */
[----:B------:R-:W-:Y:S01]  /*0480*/  FFMA R29, R22, R23, 0.20012299716472625732 ;  /* 0x3e4ced0b161d7423 */ /* 0x000fe20000000017 */
[----:B------:R-:W-:Y:S01]  /*0490*/  I2FP.F32.U32 R23, R24 ;  /* 0x0000001800177245 */ /* 0x000fe20000201000 */
[----:B------:R-:W-:-:S02]  /*04a0*/  FFMA R21, R16, R21, 0.33333182334899902344 ;  /* 0x3eaaaa7810157423 */ /* 0x000fc40000000015 */
[----:B------:R-:W-:Y:S01]  /*04b0*/  FFMA R29, R22, R29, -0.24999669194221496582 ;  /* 0xbe7fff22161d7423 */ /* 0x000fe2000000001d */
[C---:B------:R-:W-:Y:S01]  /*04c0*/  ISETP.GT.U32.AND P3, PT, R23.reuse, 0x7f7fffff, PT ;  /* 0x7f7fffff1700780c */ /* 0x040fe20003f64070 */
[----:B------:R-:W-:Y:S02]  /*04d0*/  FFMA R21, R16, R21, -0.5 ;  /* 0xbf00000010157423 */ /* 0x000fe40000000015 */
[----:B------:R-:W-:Y:S02]  /*04e0*/  FFMA R29, R22, R29, 0.33333182334899902344 ;  /* 0x3eaaaa78161d7423 */ /* 0x000fe4000000001d */
[----:B------:R-:W-:Y:S02]  /*04f0*/  FMUL R21, R16, R21 ;  /* 0x0000001510157220 */ /* 0x000fe40000400000 */
[----:B------:R-:W-:Y:S02]  /*0500*/  FFMA R29, R22, R29, -0.5 ;  /* 0xbf000000161d7423 */ /* 0x000fe4000000001d */
[----:B------:R-:W-:Y:S01]  /*0510*/  FFMA R25, R16, R21, R16 ;  /* 0x0000001510197223 */ /* 0x000fe20000000010 */
[----:B------:R-:W-:Y:S01]  /*0520*/  IADD3 R16, PT, PT, R23, -0x3f2aaaab, RZ ;  /* 0xc0d5555517107810 */ /* 0x000fe20007ffe0ff */
[----:B------:R-:W-:-:S02]  /*0530*/  FMUL R29, R22, R29 ;  /* 0x0000001d161d7220 */ /* 0x000fc40000400000 */
[----:B------:R-:W-:Y:S01]  /*0540*/  FFMA R25, R0, 0.69314718246459960938, R25 ;  /* 0x3f31721800197823 */ /* 0x000fe20000000019 */
[----:B------:R-:W-:Y:S01]  /*0550*/  LOP3.LUT R16, R16, 0xff800000, RZ, 0xc0, !PT ;  /* 0xff80000010107812 */ /* 0x000fe200078ec0ff */
[----:B------:R-:W-:Y:S01]  /*0560*/  FFMA R22, R22, R29, R22 ;  /* 0x0000001d16167223 */ /* 0x000fe20000000016 */
[----:B------:R-:W-:Y:S02]  /*0570*/  I2FP.F32.S32 R0, R8 ;  /* 0x0000000800007245 */ /* 0x000fe40000201400 */
[----:B------:R-:W-:-:S03]  /*0580*/  IADD3 R24, PT, PT, R23, -R16, RZ ;  /* 0x8000001017187210 */ /* 0x000fc60007ffe0ff */
[----:B------:R-:W-:Y:S01]  /*0590*/  FFMA R29, R0, 1.1920928955078125e-07, RZ ;  /* 0x34000000001d7823 */ /* 0x000fe200000000ff */
[----:B------:R-:W-:Y:S01]  /*05a0*/  I2FP.F32.S32 R0, R16 ;  /* 0x0000001000007245 */ /* 0x000fe20000201400 */
[----:B------:R-:W-:Y:S02]  /*05b0*/  FADD R24, R24, -1 ;  /* 0xbf80000018187421 */ /* 0x000fe40000000000 */
[----:B------:R-:W-:Y:S01]  /*05c0*/  FFMA R8, R29, 0.69314718246459960938, R22 ;  /* 0x3f3172181d087823 */ /* 0x000fe20000000016 */
[----:B------:R-:W-:Y:S01]  /*05d0*/  MOV R22, 0x7f800000 ;  /* 0x7f80000000167802 */ /* 0x000fe20000000f00 */
[----:B------:R-:W-:-:S04]  /*05e0*/  FFMA R21, R24, -R17, 0.14084610342979431152 ;  /* 0x3e1039f618157423 */ /* 0x000fc80000000811 */
[C---:B------:R-:W-:Y:S01]  /*05f0*/  FFMA R21, R24.reuse, R21, -0.12148627638816833496 ;  /* 0xbdf8cdcc18157423 */ /* 0x040fe20000000015 */
[----:B------:R-:W-:Y:S01]  /*0600*/  @P2 FFMA R25, R27, R22, +INF ;  /* 0x7f8000001b192423 */ /* 0x000fe20000000016 */
[----:B------:R-:W-:Y:S02]  /*0610*/  ISETP.GT.U32.AND P2, PT, R9, 0x7f7fffff, PT ;  /* 0x7f7fffff0900780c */ /* 0x000fe40003f44070 */
[----:B------:R-:W-:-:S04]  /*0620*/  FFMA R21, R24, R21, 0.13980610668659210205 ;  /* 0x3e0f295518157423 */ /* 0x000fc80000000015 */
[----:B------:R-:W-:-:S04]  /*0630*/  FFMA R21, R24, R21, -0.16684235632419586182 ;  /* 0xbe2ad8b918157423 */ /* 0x000fc80000000015 */
[----:B------:R-:W-:-:S03]  /*0640*/  FFMA R21, R24, R21, 0.20012299716472625732 ;  /* 0x3e4ced0b18157423 */ /* 0x000fc60000000015 */
[----:B------:R-:W-:Y:S01]  /*0650*/  @P2 FFMA R8, R9, R22, +INF ;  /* 0x7f80000009082423 */ /* 0x000fe20000000016 */
[----:B------:R-:W-:-:S04]  /*0660*/  FFMA R21, R24, R21, -0.24999669194221496582 ;  /* 0xbe7fff2218157423 */ /* 0x000fc80000000015 */
[C---:B------:R-:W-:Y:S01]  /*0670*/  FFMA R21, R24.reuse, R21, 0.33333182334899902344 ;  /* 0x3eaaaa7818157423 */ /* 0x040fe20000000015 */
[----:B------:R-:W-:Y:S03]  /*0680*/  F2F.F64.F32 R8, R8 ;  /* 0x0000000800087310 */ /* 0x000fe60000201800 */
[----:B------:R-:W-:-:S04]  /*0690*/  FFMA R21, R24, R21, -0.5 ;  /* 0xbf00000018157423 */ /* 0x000fc80000000015 */
[----:B------:R-:W-:-:S04]  /*06a0*/  FMUL R21, R24, R21 ;  /* 0x0000001518157220 */ /* 0x000fc80000400000 */
[----:B------:R-:W-:Y:S01]  /*06b0*/  FFMA R24, R24, R21, R24 ;  /* 0x0000001518187223 */ /* 0x000fe20000000018 */
[----:B------:R-:W-:-:S04]  /*06c0*/  I2FP.F32.U32 R21, R18 ;  /* 0x0000001200157245 */ /* 0x000fc80000201000 */
[C---:B------:R-:W-:Y:S02]  /*06d0*/  IADD3 R26, PT, PT, R21.reuse, -0x3f2aaaab, RZ ;  /* 0xc0d55555151a7810 */ /* 0x040fe40007ffe0ff */
[----:B------:R-:W-:Y:S02]  /*06e0*/  ISETP.GT.U32.AND P2, PT, R21, 0x7f7fffff, PT ;  /* 0x7f7fffff1500780c */ /* 0x000fe40003f44070 */
[----:B------:R-:W-:-:S04]  /*06f0*/  LOP3.LUT R26, R26, 0xff800000, RZ, 0xc0, !PT ;  /* 0xff8000001a1a7812 */ /* 0x000fc800078ec0ff */
[----:B------:R-:W-:-:S05]  /*0700*/  IADD3 R28, PT, PT, R21, -R26, RZ ;  /* 0x8000001a151c7210 */ /* 0x000fca0007ffe0ff */
[----:B------:R-:W-:-:S04]  /*0710*/  FADD R28, R28, -1 ;  /* 0xbf8000001c1c7421 */ /* 0x000fc80000000000 */
[----:B------:R-:W-:-:S04]  /*0720*/  FFMA R17, R28, -R17, 0.14084610342979431152 ;  /* 0x3e1039f61c117423 */ /* 0x000fc80000000811 */
[----:B------:R-:W-:-:S04]  /*0730*/  FFMA R17, R28, R17, -0.12148627638816833496 ;  /* 0xbdf8cdcc1c117423 */ /* 0x000fc80000000011 */
[----:B------:R-:W-:-:S04]  /*0740*/  FFMA R17, R28, R17, 0.13980610668659210205 ;  /* 0x3e0f29551c117423 */ /* 0x000fc80000000011 */
[----:B------:R-:W-:-:S04]  /*0750*/  FFMA R17, R28, R17, -0.16684235632419586182 ;  /* 0xbe2ad8b91c117423 */ /* 0x000fc80000000011 */
[----:B------:R-:W-:-:S04]  /*0760*/  FFMA R17, R28, R17, 0.20012299716472625732 ;  /* 0x3e4ced0b1c117423 */ /* 0x000fc80000000011 */
[----:B------:R-:W-:-:S04]  /*0770*/  FFMA R17, R28, R17, -0.24999669194221496582 ;  /* 0xbe7fff221c117423 */ /* 0x000fc80000000011 */
[----:B------:R-:W-:-:S04]  /*0780*/  FFMA R17, R28, R17, 0.33333182334899902344 ;  /* 0x3eaaaa781c117423 */ /* 0x000fc80000000011 */
[----:B------:R-:W-:Y:S01]  /*0790*/  FFMA R27, R28, R17, -0.5 ;  /* 0xbf0000001c1b7423 */ /* 0x000fe20000000011 */
[----:B------:R-:W-:Y:S01]  /*07a0*/  FFMA R17, R0, 1.1920928955078125e-07, RZ ;  /* 0x3400000000117823 */ /* 0x000fe200000000ff */
[----:B------:R-:W-:Y:S02]  /*07b0*/  I2FP.F32.S32 R0, R26 ;  /* 0x0000001a00007245 */ /* 0x000fe40000201400 */
[C---:B------:R-:W-:Y:S01]  /*07c0*/  FMUL R27, R28.reuse, R27 ;  /* 0x0000001b1c1b7220 */ /* 0x040fe20000400000 */
[----:B------:R-:W-:Y:S01]  /*07d0*/  FFMA R24, R17, 0.69314718246459960938, R24 ;  /* 0x3f31721811187823 */ /* 0x000fe20000000018 */
[----:B------:R-:W-:Y:S01]  /*07e0*/  @P3 FFMA R24, R23, R22, +INF ;  /* 0x7f80000017183423 */ /* 0x000fe20000000016 */
[----:B------:R-:W1:Y:S01]  /*07f0*/  F2F.F64.F32 R16, R25 ;  /* 0x0000001900107310 */ /* 0x000e620000201800 */
[----:B------:R-:W-:Y:S01]  /*0800*/  FFMA R27, R28, R27, R28 ;  /* 0x0000001b1c1b7223 */ /* 0x000fe2000000001c */
[----:B------:R-:W-:-:S04]  /*0810*/  FFMA R0, R0, 1.1920928955078125e-07, RZ ;  /* 0x3400000000007823 */ /* 0x000fc800000000ff */
[----:B------:R-:W-:Y:S01]  /*0820*/  FFMA R0, R0, 0.69314718246459960938, R27 ;  /* 0x3f31721800007823 */ /* 0x000fe2000000001b */
[----:B------:R-:W-:Y:S01]  /*0830*/  @P2 FFMA R0, R21, R22, +INF ;  /* 0x7f80000015002423 */ /* 0x000fe20000000016 */
[----:B------:R-:W-:Y:S01]  /*0840*/  ISETP.NE.AND P2, PT, R18, R19, PT ;  /* 0x000000131200720c */ /* 0x000fe20003f45270 */
[----:B-1----:R-:W-:Y:S01]  /*0850*/  DADD R16, R16, R6 ;  /* 0x0000000010107229 */ /* 0x002fe20000000006 */
[----:B------:R-:W1:Y:S07]  /*0860*/  F2F.F64.F32 R6, R24 ;  /* 0x0000001800067310 */ /* 0x000e6e0000201800 */
[----:B------:R-:W-:-:S02]  /*0870*/  DADD R22, R16, R8 ;  /* 0x0000000010167229 */ /* 0x000fc40000000008 */
[----:B------:R-:W2:Y:S06]  /*0880*/  F2F.F64.F32 R16, R0 ;  /* 0x0000000000107310 */ /* 0x000eac0000201800 */
[----:B-1----:R-:W-:-:S08]  /*0890*/  DADD R6, R22, R6 ;  /* 0x0000000016067229 */ /* 0x002fd00000000006 */
[----:B--2---:R-:W-:Y:S01]  /*08a0*/  DADD R6, R6, R16 ;  /* 0x0000000006067229 */ /* 0x004fe20000000010 */
[----:B------:R-:W-:Y:S10]  /*08b0*/  @P2 BRA `(.L_x_6) ;  /* 0xfffffff800802947 */ /* 0x000ff4000383ffff */
[----:B------:R-:W-:Y:S05]  /*08c0*/  BSYNC.RECONVERGENT B2 ;  /* 0x0000000000027941 */ /* 0x000fea0003800200 */
.L_x_5:
[----:B------:R-:W-:-:S07]  /*08d0*/  IADD3 R18, PT, PT, R18, 0x1, RZ ;  /* 0x0000000112127810 */ /* 0x000fce0007ffe0ff */
.L_x_4:
[----:B------:R-:W-:Y:S05]  /*08e0*/  BSYNC.RECONVERGENT B1 ;  /* 0x0000000000017941 */ /* 0x000fea0003800200 */
.L_x_3:
[----:B------:R-:W-:-:S13]  /*08f0*/  ISETP.NE.AND P2, PT, R20, RZ, PT ;  /* 0x000000ff1400720c */ /* 0x000fda0003f45270 */
[----:B------:R-:W-:Y:S05]  /*0900*/  @!P2 BRA `(.L_x_2) ;  /* 0x000000040028a947 */ /* 0x000fea0003800000 */
[----:B------:R-:W-:Y:S02]  /*0910*/  I2FP.F32.U32 R9, R18 ;  /* 0x0000001200097245 */ /* 0x000fe40000201000 */
[----:B------:R-:W-:Y:S02]  /*0920*/  MOV R8, 0x3e055027 ;  /* 0x3e05502700087802 */ /* 0x000fe40000000f00 */
[C---:B------:R-:W-:Y:S02]  /*0930*/  IADD3 R0, PT, PT, R9.reuse, -0x3f2aaaab, RZ ;  /* 0xc0d5555509007810 */ /* 0x040fe40007ffe0ff */
[----:B------:R-:W-:Y:S02]  /*0940*/  ISETP.GT.U32.AND P2, PT, R9, 0x7f7fffff, PT ;  /* 0x7f7fffff0900780c */ /* 0x000fe40003f44070 */
[----:B------:R-:W-:-:S04]  /*0950*/  LOP3.LUT R0, R0, 0xff800000, RZ, 0xc0, !PT ;  /* 0xff80000000007812 */ /* 0x000fc800078ec0ff */
[-C--:B------:R-:W-:Y:S02]  /*0960*/  IADD3 R16, PT, PT, R9, -R0.reuse, RZ ;  /* 0x8000000009107210 */ /* 0x080fe40007ffe0ff */
[----:B------:R-:W-:-:S03]  /*0970*/  I2FP.F32.S32 R0, R0 ;  /* 0x0000000000007245 */ /* 0x000fc60000201400 */
[----:B------:R-:W-:Y:S02]  /*0980*/  FADD R17, R16, -1 ;  /* 0xbf80000010117421 */ /* 0x000fe40000000000 */
[----:B------:R-:W-:Y:S02]  /*0990*/  FFMA R0, R0, 1.1920928955078125e-07, RZ ;  /* 0x3400000000007823 */ /* 0x000fe400000000ff */
[----:B------:R-:W-:-:S04]  /*09a0*/  FFMA R16, R17, -R8, 0.14084610342979431152 ;  /* 0x3e1039f611107423 */ /* 0x000fc80000000808 */
[----:B------:R-:W-:-:S04]  /*09b0*/  FFMA R16, R17, R16, -0.12148627638816833496 ;  /* 0xbdf8cdcc11107423 */ /* 0x000fc80000000010 */
[----:B------:R-:W-:-:S04]  /*09c0*/  FFMA R16, R17, R16, 0.13980610668659210205 ;  /* 0x3e0f295511107423 */ /* 0x000fc80000000010 */
[----:B------:R-:W-:-:S04]  /*09d0*/  FFMA R16, R17, R16, -0.16684235632419586182 ;  /* 0xbe2ad8b911107423 */ /* 0x000fc80000000010 */
[----:B------:R-:W-:-:S04]  /*09e0*/  FFMA R16, R17, R16, 0.20012299716472625732 ;  /* 0x3e4ced0b11107423 */ /* 0x000fc80000000010 */
[----:B------:R-:W-:-:S04]  /*09f0*/  FFMA R16, R17, R16, -0.24999669194221496582 ;  /* 0xbe7fff2211107423 */ /* 0x000fc80000000010 */
[----:B------:R-:W-:-:S04]  /*0a00*/  FFMA R16, R17, R16, 0.33333182334899902344 ;  /* 0x3eaaaa7811107423 */ /* 0x000fc80000000010 */
[----:B------:R-:W-:-:S04]  /*0a10*/  FFMA R16, R17, R16, -0.5 ;  /* 0xbf00000011107423 */ /* 0x000fc80000000010 */
[----:B------:R-:W-:-:S04]  /*0a20*/  FMUL R16, R17, R16 ;  /* 0x0000001011107220 */ /* 0x000fc80000400000 */
[----:B------:R-:W-:Y:S01]  /*0a30*/  FFMA R17, R17, R16, R17 ;  /* 0x0000001011117223 */ /* 0x000fe20000000011 */
[----:B------:R-:W-:-:S03]  /*0a40*/  MOV R16, 0x7f800000 ;  /* 0x7f80000000107802 */ /* 0x000fc60000000f00 */
[----:B------:R-:W-:Y:S02]  /*0a50*/  FFMA R22, R0, 0.69314718246459960938, R17 ;  /* 0x3f31721800167823 */ /* 0x000fe40000000011 */
[----:B------:R-:W-:Y:S01]  /*0a60*/  @P2 FFMA R22, R9, R16, +INF ;  /* 0x7f80000009162423 */ /* 0x000fe20000000010 */
[----:B------:R-:W-:-:S05]  /*0a70*/  ISETP.NE.AND P2, PT, R20, 0x1, PT ;  /* 0x000000011400780c */ /* 0x000fca0003f45270 */
[----:B------:R-:W1:Y:S02]  /*0a80*/  F2F.F64.F32 R22, R22 ;  /* 0x0000001600167310 */ /* 0x000e640000201800 */
[----:B-1----:R-:W-:-:S06]  /*0a90*/  DADD R6, R6, R22 ;  /* 0x0000000006067229 */ /* 0x002fcc0000000016 */
[----:B------:R-:W-:Y:S05]  /*0aa0*/  @!P2 BRA `(.L_x_2) ;  /* 0x0000000000c0a947 */ /* 0x000fea0003800000 */
[----:B------:R-:W-:-:S04]  /*0ab0*/  IADD3 R9, PT, PT, R18, 0x1, RZ ;  /* 0x0000000112097810 */ /* 0x000fc80007ffe0ff */
[----:B------:R-:W-:-:S04]  /*0ac0*/  I2FP.F32.U32 R9, R9 ;  /* 0x0000000900097245 */ /* 0x000fc80000201000 */
        /* <DEDUP_REMOVED lines=16> */
[----:B------:R-:W-:-:S04]  /*0bd0*/  FFMA R17, R17, R22, R17 ;  /* 0x0000001611117223 */ /* 0x000fc80000000011 */
[----:B------:R-:W-:Y:S01]  /*0be0*/  FFMA R22, R0, 0.69314718246459960938, R17 ;  /* 0x3f31721800167823 */ /* 0x000fe20000000011 */
        /* <DEDUP_REMOVED lines=25> */
[----:B------:R-:W-:-:S06]  /*0d80*/  @P2 FFMA R8, R9, R16, +INF ;  /* 0x7f80000009082423 */ /* 0x000fcc0000000010 */
[----:B------:R-:W1:Y:S02]  /*0d90*/  F2F.F64.F32 R8, R8 ;  /* 0x0000000800087310 */ /* 0x000e640000201800 */
[----:B-1----:R-:W-:-:S11]  /*0da0*/  DADD R6, R6, R8 ;  /* 0x0000000006067229 */ /* 0x002fd60000000008 */
.L_x_2:
[----:B------:R-:W-:Y:S05]  /*0db0*/  BSYNC.RECONVERGENT B0 ;  /* 0x0000000000007941 */ /* 0x000fea0003800200 */
.L_x_1:
[----:B------:R-:W-:Y:S01]  /*0dc0*/  ISETP.GE.AND P2, PT, R15, 0x1, PT ;  /* 0x000000010f00780c */ /* 0x000fe20003f46270 */
[----:B------:R-:W-:Y:S01]  /*0dd0*/  BSSY.RECONVERGENT B0, `(.L_x_7) ;  /* 0x00000b9000007945 */ /* 0x000fe20003800200 */
[----:B------:R-:W-:-:S11]  /*0de0*/  CS2R R8, SRZ ;  /* 0x0000000000087805 */ /* 0x000fd6000001ff00 */
[----:B------:R-:W-:Y:S05]  /*0df0*/  @!P2 BRA `(.L_x_8) ;  /* 0x0000000800d8a947 */ /* 0x000fea0003800000 */
[C---:B------:R-:W-:Y:S01]  /*0e00*/  ISETP.GE.U32.AND P3, PT, R15.reuse, 0x4, PT ;  /* 0x000000040f00780c */ /* 0x040fe20003f66070 */
[----:B------:R-:W-:Y:S01]  /*0e10*/  BSSY.RECONVERGENT B1, `(.L_x_9) ;  /* 0x0000069000017945 */ /* 0x000fe20003800200 */
[----:B------:R-:W-:Y:S02]  /*0e20*/  LOP3.LUT R19, R15, 0x3, RZ, 0xc0, !PT ;  /* 0x000000030f137812 */ /* 0x000fe400078ec0ff */
[----:B------:R-:W-:Y:S02]  /*0e30*/  CS2R R8, SRZ ;  /* 0x0000000000087805 */ /* 0x000fe4000001ff00 */
[----:B------:R-:W-:Y:S02]  /*0e40*/  MOV R18, 0x1 ;  /* 0x0000000100127802 */ /* 0x000fe40000000f00 */
[----:B------:R-:W-:-:S05]  /*0e50*/  ISETP.NE.AND P2, PT, R19, RZ, PT ;  /* 0x000000ff1300720c */ /* 0x000fca0003f45270 */
[----:B------:R-:W-:Y:S08]  /*0e60*/  @!P3 BRA `(.L_x_10) ;  /* 0x00000004008cb947 */ /* 0x000ff00003800000 */
[----:B------:R-:W-:Y:S01]  /*0e70*/  HFMA2 R18, -RZ, RZ, 0, 5.9604644775390625e-08 ;  /* 0x00000001ff127431 */ /* 0x000fe200000001ff */
[----:B------:R-:W-:Y:S02]  /*0e80*/  LOP3.LUT R15, R15, 0x7ffffffc, RZ, 0xc0, !PT ;  /* 0x7ffffffc0f0f7812 */ /* 0x000fe400078ec0ff */
[----:B------:R-:W-:-:S07]  /*0e90*/  CS2R R8, SRZ ;  /* 0x0000000000087805 */ /* 0x000fce000001ff00 */
.L_x_11:
[----:B------:R-:W-:Y:S02]  /*0ea0*/  I2FP.F32.U32 R17, R18 ;  /* 0x0000001200117245 */ /* 0x000fe40000201000 */
[----:B------:R-:W-:Y:S02]  /*0eb0*/  MOV R20, 0x3e055027 ;  /* 0x3e05502700147802 */ /* 0x000fe40000000f00 */
[C---:B------:R-:W-:Y:S02]  /*0ec0*/  IADD3 R0, PT, PT, R17.reuse, -0x3f2aaaab, RZ ;  /* 0xc0d5555511007810 */ /* 0x040fe40007ffe0ff */
[----:B------:R-:W-:Y:S02]  /*0ed0*/  ISETP.GT.U32.AND P3, PT, R17, 0x7f7fffff, PT ;  /* 0x7f7fffff1100780c */ /* 0x000fe40003f64070 */
[----:B------:R-:W-:Y:S02]  /*0ee0*/  LOP3.LUT R0, R0, 0xff800000, RZ, 0xc0, !PT ;  /* 0xff80000000007812 */ /* 0x000fe400078ec0ff */
[----:B------:R-:W-:-:S02]  /*0ef0*/  IADD3 R25, PT, PT, R18, 0x1, RZ ;  /* 0x0000000112197810 */ /* 0x000fc40007ffe0ff */
[-C--:B------:R-:W-:Y:S02]  /*0f00*/  IADD3 R21, PT, PT, R17, -R0.reuse, RZ ;  /* 0x8000000011157210 */ /* 0x080fe40007ffe0ff */
[----:B------:R-:W-:Y:S02]  /*0f10*/  I2FP.F32.S32 R0, R0 ;  /* 0x0000000000007245 */ /* 0x000fe40000201400 */
[----:B------:R-:W-:Y:S01]  /*0f20*/  I2FP.F32.U32 R25, R25 ;  /* 0x0000001900197245 */ /* 0x000fe20000201000 */
[----:B------:R-:W-:Y:S01]  /*0f30*/  FADD R21, R21, -1 ;  /* 0xbf80000015157421 */ /* 0x000fe20000000000 */
[----:B------:R-:W-:Y:S01]  /*0f40*/  MOV R22, 0x7f800000 ;  /* 0x7f80000000167802 */ /* 0x000fe20000000f00 */
        /* <DEDUP_REMOVED lines=12> */
[----:B------:R-:W-:Y:S01]  /*1010*/  IADD3 R0, PT, PT, R25, -0x3f2aaaab, RZ ;  /* 0xc0d5555519007810 */ /* 0x000fe20007ffe0ff */
[----:B------:R-:W-:Y:S01]  /*1020*/  @P3 FFMA R16, R17, R22, +INF ;  /* 0x7f80000011103423 */ /* 0x000fe20000000016 */
[----:B------:R-:W-:Y:S02]  /*1030*/  IADD3 R21, PT, PT, R18, 0x2, RZ ;  /* 0x0000000212157810 */ /* 0x000fe40007ffe0ff */
[----:B------:R-:W-:Y:S02]  /*1040*/  LOP3.LUT R0, R0, 0xff800000, RZ, 0xc0, !PT ;  /* 0xff80000000007812 */ /* 0x000fe400078ec0ff */
[----:B------:R-:W-:Y:S01]  /*1050*/  I2FP.F32.U32 R21, R21 ;  /* 0x0000001500157245 */ /* 0x000fe20000201000 */
[----:B------:R-:W1:Y:S01]  /*1060*/  F2F.F64.F32 R16, R16 ;  /* 0x0000001000107310 */ /* 0x000e620000201800 */
[----:B------:R-:W-:Y:S02]  /*1070*/  IADD3 R23, PT, PT, R25, -R0, RZ ;  /* 0x8000000019177210 */ /* 0x000fe40007ffe0ff */
[----:B------:R-:W-:-:S02]  /*1080*/  IADD3 R26, PT, PT, R21, -0x3f2aaaab, RZ ;  /* 0xc0d55555151a7810 */ /* 0x000fc40007ffe0ff */
[----:B------:R-:W-:Y:S01]  /*1090*/  I2FP.F32.S32 R0, R0 ;  /* 0x0000000000007245 */ /* 0x000fe20000201400 */
[----:B------:R-:W-:Y:S01]  /*10a0*/  FADD R23, R23, -1 ;  /* 0xbf80000017177421 */ /* 0x000fe20000000000 */
[----:B------:R-:W-:Y:S02]  /*10b0*/  LOP3.LUT R26, R26, 0xff800000, RZ, 0xc0, !PT ;  /* 0xff8000001a1a7812 */ /* 0x000fe400078ec0ff */
[----:B------:R-:W-:Y:S01]  /*10c0*/  ISETP.GT.U32.AND P3, PT, R25, 0x7f7fffff, PT ;  /* 0x7f7fffff1900780c */ /* 0x000fe20003f64070 */
[----:B------:R-:W-:Y:S01]  /*10d0*/  FFMA R24, R23, -R20, 0.14084610342979431152 ;  /* 0x3e1039f617187423 */ /* 0x000fe20000000814 */
[----:B------:R-:W-:-:S03]  /*10e0*/  FFMA R0, R0, 1.1920928955078125e-07, RZ ;  /* 0x3400000000007823 */ /* 0x000fc600000000ff */
[----:B------:R-:W-:Y:S01]  /*10f0*/  FFMA R24, R23, R24, -0.12148627638816833496 ;  /* 0xbdf8cdcc17187423 */ /* 0x000fe20000000018 */
[----:B-1----:R-:W-:Y:S01]  /*1100*/  DADD R8, R16, R8 ;  /* 0x0000000010087229 */ /* 0x002fe20000000008 */
[----:B------:R-:W-:Y:S02]  /*1110*/  IADD3 R17, PT, PT, R21, -R26, RZ ;  /* 0x8000001a15117210 */ /* 0x000fe40007ffe0ff */
[----:B------:R-:W-:-:S03]  /*1120*/  FFMA R24, R23, R24, 0.13980610668659210205 ;  /* 0x3e0f295517187423 */ /* 0x000fc60000000018 */
[----:B------:R-:W-:Y:S01]  /*1130*/  FADD R17, R17, -1 ;  /* 0xbf80000011117421 */ /* 0x000fe20000000000 */
[----:B------:R-:W-:-:S03]  /*1140*/  FFMA R24, R23, R24, -0.16684235632419586182 ;  /* 0xbe2ad8b917187423 */ /* 0x000fc60000000018 */
[----:B------:R-:W-:Y:S01]  /*1150*/  FFMA R16, R17, -R20, 0.14084610342979431152 ;  /* 0x3e1039f611107423 */ /* 0x000fe20000000814 */
[----:B------:R-:W-:-:S03]  /*1160*/  FFMA R24, R23, R24, 0.20012299716472625732 ;  /* 0x3e4ced0b17187423 */ /* 0x000fc60000000018 */
[----:B------:R-:W-:Y:S01]  /*1170*/  FFMA R16, R17, R16, -0.12148627638816833496 ;  /* 0xbdf8cdcc11107423 */ /* 0x000fe20000000010 */
[----:B------:R-:W-:-:S03]  /*1180*/  FFMA R24, R23, R24, -0.24999669194221496582 ;  /* 0xbe7fff2217187423 */ /* 0x000fc60000000018 */
[----:B------:R-:W-:Y:S01]  /*1190*/  FFMA R16, R17, R16, 0.13980610668659210205 ;  /* 0x3e0f295511107423 */ /* 0x000fe20000000010 */
[----:B------:R-:W-:-:S03]  /*11a0*/  FFMA R24, R23, R24, 0.33333182334899902344 ;  /* 0x3eaaaa7817187423 */ /* 0x000fc60000000018 */
[----:B------:R-:W-:Y:S01]  /*11b0*/  FFMA R16, R17, R16, -0.16684235632419586182 ;  /* 0xbe2ad8b911107423 */ /* 0x000fe20000000010 */
[----:B------:R-:W-:-:S03]  /*11c0*/  FFMA R24, R23, R24, -0.5 ;  /* 0xbf00000017187423 */ /* 0x000fc60000000018 */
[----:B------:R-:W-:Y:S01]  /*11d0*/  FFMA R16, R17, R16, 0.20012299716472625732 ;  /* 0x3e4ced0b11107423 */ /* 0x000fe20000000010 */
[----:B------:R-:W-:-:S03]  /*11e0*/  FMUL R24, R23, R24 ;  /* 0x0000001817187220 */ /* 0x000fc60000400000 */
[----:B------:R-:W-:Y:S01]  /*11f0*/  FFMA R16, R17, R16, -0.24999669194221496582 ;  /* 0xbe7fff2211107423 */ /* 0x000fe20000000010 */
[----:B------:R-:W-:Y:S01]  /*1200*/  FFMA R23, R23, R24, R23 ;  /* 0x0000001817177223 */ /* 0x000fe20000000017 */
[----:B------:R-:W-:Y:S02]  /*1210*/  IADD3 R24, PT, PT, R18, 0x3, RZ ;  /* 0x0000000312187810 */ /* 0x000fe40007ffe0ff */
[----:B------:R-:W-:Y:S01]  /*1220*/  FFMA R16, R17, R16, 0.33333182334899902344 ;  /* 0x3eaaaa7811107423 */ /* 0x000fe20000000010 */
[----:B------:R-:W-:Y:S01]  /*1230*/  FFMA R27, R0, 0.69314718246459960938, R23 ;  /* 0x3f317218001b7823 */ /* 0x000fe20000000017 */
[----:B------:R-:W-:Y:S01]  /*1240*/  I2FP.F32.U32 R23, R24 ;  /* 0x0000001800177245 */ /* 0x000fe20000201000 */
[----:B------:R-:W-:Y:S01]  /*1250*/  @P3 FFMA R27, R25, R22, +INF ;  /* 0x7f800000191b3423 */ /* 0x000fe20000000016 */
[----:B------:R-:W-:Y:S01]  /*1260*/  FFMA R16, R17, R16, -0.5 ;  /* 0xbf00000011107423 */ /* 0x000fe20000000010 */
[----:B------:R-:W-:Y:S02]  /*1270*/  ISETP.GT.U32.AND P3, PT, R21, 0x7f7fffff, PT ;  /* 0x7f7fffff1500780c */ /* 0x000fe40003f64070 */
[----:B------:R-:W-:Y:S01]  /*1280*/  IADD3 R28, PT, PT, R23, -0x3f2aaaab, RZ ;  /* 0xc0d55555171c7810 */ /* 0x000fe20007ffe0ff */
[----:B------:R-:W-:Y:S01]  /*1290*/  FMUL R16, R17, R16 ;  /* 0x0000001011107220 */ /* 0x000fe20000400000 */
[----:B------:R-:W-:-:S02]  /*12a0*/  I2FP.F32.S32 R0, R26 ;  /* 0x0000001a00007245 */ /* 0x000fc40000201400 */
[----:B------:R-:W-:Y:S01]  /*12b0*/  LOP3.LUT R28, R28, 0xff800000, RZ, 0xc0, !PT ;  /* 0xff8000001c1c7812 */ /* 0x000fe200078ec0ff */
[----:B------:R-:W-:Y:S01]  /*12c0*/  FFMA R16, R17, R16, R17 ;  /* 0x0000001011107223 */ /* 0x000fe20000000011 */
[C---:B------:R-:W-:Y:S01]  /*12d0*/  ISETP.GT.U32.AND P4, PT, R23.reuse, 0x7f7fffff, PT ;  /* 0x7f7fffff1700780c */ /* 0x040fe20003f84070 */
[----:B------:R-:W-:Y:S01]  /*12e0*/  FFMA R25, R0, 1.1920928955078125e-07, RZ ;  /* 0x3400000000197823 */ /* 0x000fe200000000ff */
[-C--:B------:R-:W-:Y:S02]  /*12f0*/  IADD3 R17, PT, PT, R23, -R28.reuse, RZ ;  /* 0x8000001c17117210 */ /* 0x080fe40007ffe0ff */
[----:B------:R-:W-:Y:S01]  /*1300*/  I2FP.F32.S32 R0, R28 ;  /* 0x0000001c00007245 */ /* 0x000fe20000201400 */
[----:B------:R-:W-:Y:S01]  /*1310*/  FFMA R25, R25, 0.69314718246459960938, R16 ;  /* 0x3f31721819197823 */ /* 0x000fe20000000010 */
[----:B------:R-:W-:Y:S01]  /*1320*/  @P3 FFMA R25, R21, R22, +INF ;  /* 0x7f80000015193423 */ /* 0x000fe20000000016 */
[----:B------:R-:W-:Y:S01]  /*1330*/  FADD R17, R17, -1 ;  /* 0xbf80000011117421 */ /* 0x000fe20000000000 */
[----:B------:R-:W-:Y:S01]  /*1340*/  ISETP.NE.AND P3, PT, R24, R15, PT ;  /* 0x0000000f1800720c */ /* 0x000fe20003f65270 */
[----:B------:R-:W-:Y:S01]  /*1350*/  FFMA R21, R0, 1.1920928955078125e-07, RZ ;  /* 0x3400000000157823 */ /* 0x000fe200000000ff */
[----:B------:R-:W-:Y:S01]  /*1360*/  IADD3 R18, PT, PT, R18, 0x4, RZ ;  /* 0x0000000412127810 */ /* 0x000fe20007ffe0ff */
        /* <DEDUP_REMOVED lines=9> */
[----:B------:R-:W-:Y:S02]  /*1400*/  FFMA R20, R17, R20, R17 ;  /* 0x0000001411147223 */ /* 0x000fe40000000011 */
[----:B------:R-:W1:Y:S02]  /*1410*/  F2F.F64.F32 R16, R27 ;  /* 0x0000001b00107310 */ /* 0x000e640000201800 */
[----:B------:R-:W-:Y:S01]  /*1420*/  FFMA R0, R21, 0.69314718246459960938, R20 ;  /* 0x3f31721815007823 */ /* 0x000fe20000000014 */
[----:B------:R-:W-:-:S05]  /*1430*/  @P4 FFMA R0, R23, R22, +INF ;  /* 0x7f80000017004423 */ /* 0x000fca0000000016 */
[----:B------:R-:W2:Y:S01]  /*1440*/  F2F.F64.F32 R20, R25 ;  /* 0x0000001900147310 */ /* 0x000ea20000201800 */
[----:B-1----:R-:W-:-:S07]  /*1450*/  DADD R8, R8, R16 ;  /* 0x0000000008087229 */ /* 0x002fce0000000010 */
[----:B------:R-:W1:Y:S01]  /*1460*/  F2F.F64.F32 R16, R0 ;  /* 0x0000000000107310 */ /* 0x000e620000201800 */
[----:B--2---:R-:W-:-:S08]  /*1470*/  DADD R8, R8, R20 ;  /* 0x0000000008087229 */ /* 0x004fd00000000014 */
[----:B-1----:R-:W-:Y:S01]  /*1480*/  DADD R8, R8, R16 ;  /* 0x0000000008087229 */ /* 0x002fe20000000010 */
[----:B------:R-:W-:Y:S10]  /*1490*/  @P3 BRA `(.L_x_11) ;  /* 0xfffffff800803947 */ /* 0x000ff4000383ffff */
.L_x_10:
[----:B------:R-:W-:Y:S05]  /*14a0*/  BSYNC.RECONVERGENT B1 ;  /* 0x0000000000017941 */ /* 0x000fea0003800200 */
.L_x_9:
[----:B------:R-:W-:Y:S05]  /*14b0*/  @!P2 BRA `(.L_x_8) ;  /* 0x000000040028a947 */ /* 0x000fea0003800000 */
[----:B------:R-:W-:Y:S02]  /*14c0*/  I2FP.F32.U32 R16, R18 ;  /* 0x0000001200107245 */ /* 0x000fe40000201000 */
[----:B------:R-:W-:Y:S02]  /*14d0*/  MOV R15, 0x3e055027 ;  /* 0x3e055027000f7802 */ /* 0x000fe40000000f00 */
[C---:B------:R-:W-:Y:S02]  /*14e0*/  IADD3 R0, PT, PT, R16.reuse, -0x3f2aaaab, RZ ;  /* 0xc0d5555510007810 */ /* 0x040fe40007ffe0ff */
[----:B------:R-:W-:Y:S02]  /*14f0*/  ISETP.GT.U32.AND P2, PT, R16, 0x7f7fffff, PT ;  /* 0x7f7fffff1000780c */ /* 0x000fe40003f44070 */
[----:B------:R-:W-:-:S04]  /*1500*/  LOP3.LUT R17, R0, 0xff800000, RZ, 0xc0, !PT ;  /* 0xff80000000117812 */ /* 0x000fc800078ec0ff */
[-C--:B------:R-:W-:Y:S02]  /*1510*/  IADD3 R20, PT, PT, R16, -R17.reuse, RZ ;  /* 0x8000001110147210 */ /* 0x080fe40007ffe0ff */
[----:B------:R-:W-:Y:S02]  /*1520*/  I2FP.F32.S32 R0, R17 ;  /* 0x0000001100007245 */ /* 0x000fe40000201400 */
[----:B------:R-:W-:Y:S01]  /*1530*/  MOV R17, 0x7f800000 ;  /* 0x7f80000000117802 */ /* 0x000fe20000000f00 */
        /* <DEDUP_REMOVED lines=48> */
[----:B------:R-:W-:-:S05]  /*1840*/  IADD3 R0, PT, PT, R16, -R19, RZ ;  /* 0x8000001310007210 */ /* 0x000fca0007ffe0ff */
[----:B------:R-:W-:Y:S01]  /*1850*/  FADD R18, R0, -1 ;  /* 0xbf80000000127421 */ /* 0x000fe20000000000 */
[----:B------:R-:W-:-:S03]  /*1860*/  I2FP.F32.S32 R0, R19 ;  /* 0x0000001300007245 */ /* 0x000fc60000201400 */
[----:B------:R-:W-:Y:S02]  /*1870*/  FFMA R15, R18, -R15, 0.14084610342979431152 ;  /* 0x3e1039f6120f7423 */ /* 0x000fe4000000080f */
[----:B------:R-:W-:Y:S02]  /*1880*/  FFMA R0, R0, 1.1920928955078125e-07, RZ ;  /* 0x3400000000007823 */ /* 0x000fe400000000ff */
        /* <DEDUP_REMOVED lines=10> */
[----:B------:R-:W-:-:S04]  /*1930*/  @P2 FFMA R0, R16, R17, +INF ;  /* 0x7f80000010002423 */ /* 0x000fc80000000011 */
[----:B------:R-:W1:Y:S02]  /*1940*/  F2F.F64.F32 R16, R0 ;  /* 0x0000000000107310 */ /* 0x000e640000201800 */
[----:B-1----:R-:W-:-:S11]  /*1950*/  DADD R8, R8, R16 ;  /* 0x0000000008087229 */ /* 0x002fd60000000010 */
.L_x_8:
[----:B------:R-:W-:Y:S05]  /*1960*/  BSYNC.RECONVERGENT B0 ;  /* 0x0000000000007941 */ /* 0x000fea0003800200 */
.L_x_7:
[----:B------:R-:W-:Y:S01]  /*1970*/  ISETP.GE.AND P2, PT, R14, 0x1, PT ;  /* 0x000000010e00780c */ /* 0x000fe20003f46270 */
[----:B------:R-:W-:-:S12]  /*1980*/  BSSY.RECONVERGENT B0, `(.L_x_12) ;  /* 0x00000b6000007945 */ /* 0x000fd80003800200 */
[----:B------:R-:W-:Y:S05]  /*1990*/  @!P2 BRA `(.L_x_13) ;  /* 0x0000000800d0a947 */ /* 0x000fea0003800000 */
[C---:B------:R-:W-:Y:S01]  /*19a0*/  ISETP.GE.U32.AND P3, PT, R14.reuse, 0x4, PT ;  /* 0x000000040e00780c */ /* 0x040fe20003f66070 */
[----:B------:R-:W-:Y:S01]  /*19b0*/  BSSY.RECONVERGENT B1, `(.L_x_14) ;  /* 0x0000067000017945 */ /* 0x000fe20003800200 */
[----:B------:R-:W-:Y:S02]  /*19c0*/  LOP3.LUT R17, R14, 0x3, RZ, 0xc0, !PT ;  /* 0x000000030e117812 */ /* 0x000fe400078ec0ff */
[----:B------:R-:W-:Y:S02]  /*19d0*/  MOV R16, 0x1 ;  /* 0x0000000100107802 */ /* 0x000fe40000000f00 */
[----:B------:R-:W-:-:S07]  /*19e0*/  ISETP.NE.AND P2, PT, R17, RZ, PT ;  /* 0x000000ff1100720c */ /* 0x000fce0003f45270 */
[----:B------:R-:W-:Y:S06]  /*19f0*/  @!P3 BRA `(.L_x_15) ;  /* 0x000000040088b947 */ /* 0x000fec0003800000 */
[----:B------:R-:W-:Y:S01]  /*1a00*/  HFMA2 R16, -RZ, RZ, 0, 5.9604644775390625e-08 ;  /* 0x00000001ff107431 */ /* 0x000fe200000001ff */
[----:B------:R-:W-:-:S07]  /*1a10*/  LOP3.LUT R20, R14, 0x7ffffffc, RZ, 0xc0, !PT ;  /* 0x7ffffffc0e147812 */ /* 0x000fce00078ec0ff */
.L_x_16:
[----:B------:R-:W-:Y:S02]  /*1a20*/  I2FP.F32.U32 R26, R16 ;  /* 0x00000010001a7245 */ /* 0x000fe40000201000 */
[----:B------:R-:W-:Y:S02]  /*1a30*/  MOV R19, 0x3e055027 ;  /* 0x3e05502700137802 */ /* 0x000fe40000000f00 */
[----:B------:R-:W-:Y:S02]  /*1a40*/  IADD3 R15, PT, PT, R26, -0x3f2aaaab, RZ ;  /* 0xc0d555551a0f7810 */ /* 0x000fe40007ffe0ff */
[----:B------:R-:W-:Y:S02]  /*1a50*/  IADD3 R18, PT, PT, R16, 0x1, RZ ;  /* 0x0000000110127810 */ /* 0x000fe40007ffe0ff */
[----:B------:R-:W-:Y:S02]  /*1a60*/  LOP3.LUT R15, R15, 0xff800000, RZ, 0xc0, !PT ;  /* 0xff8000000f0f7812 */ /* 0x000fe400078ec0ff */
[----:B------:R-:W-:-:S02]  /*1a70*/  I2FP.F32.U32 R18, R18 ;  /* 0x0000001200127245 */ /* 0x000fc40000201000 */
[----:B------:R-:W-:Y:S02]  /*1a80*/  IADD3 R22, PT, PT, R26, -R15, RZ ;  /* 0x8000000f1a167210 */ /* 0x000fe40007ffe0ff */
[----:B------:R-:W-:Y:S02]  /*1a90*/  IADD3 R14, PT, PT, R16, 0x2, RZ ;  /* 0x00000002100e7810 */ /* 0x000fe40007ffe0ff */
[----:B------:R-:W-:Y:S01]  /*1aa0*/  IADD3 R0, PT, PT, R18, -0x3f2aaaab, RZ ;  /* 0xc0d5555512007810 */ /* 0x000fe20007ffe0ff */
[----:B------:R-:W-:Y:S01]  /*1ab0*/  FADD R22, R22, -1 ;  /* 0xbf80000016167421 */ /* 0x000fe20000000000 */
[----:B------:R-:W-:Y:S02]  /*1ac0*/  I2FP.F32.U32 R14, R14 ;  /* 0x0000000e000e7245 */ /* 0x000fe40000201000 */
[----:B------:R-:W-:Y:S01]  /*1ad0*/  ISETP.GT.U32.AND P3, PT, R26, 0x7f7fffff, PT ;  /* 0x7f7fffff1a00780c */ /* 0x000fe20003f64070 */
[----:B------:R-:W-:Y:S01]  /*1ae0*/  FFMA R21, R22, -R19, 0.14084610342979431152 ;  /* 0x3e1039f616157423 */ /* 0x000fe20000000813 */
[----:B------:R-:W-:-:S03]  /*1af0*/  ISETP.GT.U32.AND P4, PT, R14, 0x7f7fffff, PT ;  /* 0x7f7fffff0e00780c */ /* 0x000fc60003f84070 */
[----:B------:R-:W-:-:S04]  /*1b00*/  FFMA R21, R22, R21, -0.12148627638816833496 ;  /* 0xbdf8cdcc16157423 */ /* 0x000fc80000000015 */
[----:B------:R-:W-:-:S04]  /*1b10*/  FFMA R21, R22, R21, 0.13980610668659210205 ;  /* 0x3e0f295516157423 */ /* 0x000fc80000000015 */
[----:B------:R-:W-:-:S04]  /*1b20*/  FFMA R21, R22, R21, -0.16684235632419586182 ;  /* 0xbe2ad8b916157423 */ /* 0x000fc80000000015 */
[----:B------:R-:W-:-:S04]  /*1b30*/  FFMA R21, R22, R21, 0.20012299716472625732 ;  /* 0x3e4ced0b16157423 */ /* 0x000fc80000000015 */
[----:B------:R-:W-:-:S04]  /*1b40*/  FFMA R21, R22, R21, -0.24999669194221496582 ;  /* 0xbe7fff2216157423 */ /* 0x000fc80000000015 */
[----:B------:R-:W-:-:S04]  /*1b50*/  FFMA R21, R22, R21, 0.33333182334899902344 ;  /* 0x3eaaaa7816157423 */ /* 0x000fc80000000015 */
[----:B------:R-:W-:Y:S01]  /*1b60*/  FFMA R23, R22, R21, -0.5 ;  /* 0xbf00000016177423 */ /* 0x000fe20000000015 */
[----:B------:R-:W-:Y:S02]  /*1b70*/  LOP3.LUT R21, R0, 0xff800000, RZ, 0xc0, !PT ;  /* 0xff80000000157812 */ /* 0x000fe400078ec0ff */
[----:B------:R-:W-:Y:S01]  /*1b80*/  I2FP.F32.S32 R0, R15 ;  /* 0x0000000f00007245 */ /* 0x000fe20000201400 */
[----:B------:R-:W-:Y:S01]  /*1b90*/  FMUL R23, R22, R23 ;  /* 0x0000001716177220 */ /* 0x000fe20000400000 */
[----:B------:R-:W-:Y:S02]  /*1ba0*/  IADD3 R15, PT, PT, R14, -0x3f2aaaab, RZ ;  /* 0xc0d555550e0f7810 */ /* 0x000fe40007ffe0ff */
[----:B------:R-:W-:Y:S01]  /*1bb0*/  IADD3 R24, PT, PT, R18, -R21, RZ ;  /* 0x8000001512187210 */ /* 0x000fe20007ffe0ff */
[----:B------:R-:W-:Y:S01]  /*1bc0*/  FFMA R22, R22, R23, R22 ;  /* 0x0000001716167223 */ /* 0x000fe20000000016 */
[----:B------:R-:W-:Y:S01]  /*1bd0*/  FFMA R27, R0, 1.1920928955078125e-07, RZ ;  /* 0x34000000001b7823 */ /* 0x000fe200000000ff */
[----:B------:R-:W-:-:S02]  /*1be0*/  LOP3.LUT R15, R15, 0xff800000, RZ, 0xc0, !PT ;  /* 0xff8000000f0f7812 */ /* 0x000fc400078ec0ff */
[----:B------:R-:W-:Y:S01]  /*1bf0*/  FADD R0, R24, -1 ;  /* 0xbf80000018007421 */ /* 0x000fe20000000000 */
[----:B------:R-:W-:Y:S01]  /*1c00*/  FFMA R27, R27, 0.69314718246459960938, R22 ;  /* 0x3f3172181b1b7823 */ /* 0x000fe20000000016 */
[----:B------:R-:W-:Y:S02]  /*1c10*/  IADD3 R22, PT, PT, R14, -R15, RZ ;  /* 0x8000000f0e167210 */ /* 0x000fe40007ffe0ff */
[----:B------:R-:W-:-:S03]  /*1c20*/  FFMA R23, R0, -R19, 0.14084610342979431152 ;  /* 0x3e1039f600177423 */ /* 0x000fc60000000813 */
[----:B------:R-:W-:Y:S01]  /*1c30*/  FADD R22, R22, -1 ;  /* 0xbf80000016167421 */ /* 0x000fe20000000000 */
[----:B------:R-:W-:-:S03]  /*1c40*/  FFMA R23, R0, R23, -0.12148627638816833496 ;  /* 0xbdf8cdcc00177423 */ /* 0x000fc60000000017 */
[----:B------:R-:W-:Y:S01]  /*1c50*/  FFMA R25, R22, -R19, 0.14084610342979431152 ;  /* 0x3e1039f616197423 */ /* 0x000fe20000000813 */
[----:B------:R-:W-:-:S03]  /*1c60*/  FFMA R23, R0, R23, 0.13980610668659210205 ;  /* 0x3e0f295500177423 */ /* 0x000fc60000000017 */
[----:B------:R-:W-:Y:S01]  /*1c70*/  FFMA R25, R22, R25, -0.12148627638816833496 ;  /* 0xbdf8cdcc16197423 */ /* 0x000fe20000000019 */
[----:B------:R-:W-:-:S03]  /*1c80*/  FFMA R23, R0, R23, -0.16684235632419586182 ;  /* 0xbe2ad8b900177423 */ /* 0x000fc60000000017 */
[----:B------:R-:W-:Y:S01]  /*1c90*/  FFMA R25, R22, R25, 0.13980610668659210205 ;  /* 0x3e0f295516197423 */ /* 0x000fe20000000019 */
[----:B------:R-:W-:-:S03]  /*1ca0*/  FFMA R23, R0, R23, 0.20012299716472625732 ;  /* 0x3e4ced0b00177423 */ /* 0x000fc60000000017 */
[----:B------:R-:W-:Y:S01]  /*1cb0*/  FFMA R25, R22, R25, -0.16684235632419586182 ;  /* 0xbe2ad8b916197423 */ /* 0x000fe20000000019 */
[----:B------:R-:W-:-:S03]  /*1cc0*/  FFMA R23, R0, R23, -0.24999669194221496582 ;  /* 0xbe7fff2200177423 */ /* 0x000fc60000000017 */
[----:B------:R-:W-:Y:S01]  /*1cd0*/  FFMA R25, R22, R25, 0.20012299716472625732 ;  /* 0x3e4ced0b16197423 */ /* 0x000fe20000000019 */
[----:B------:R-:W-:-:S03]  /*1ce0*/  FFMA R23, R0, R23, 0.33333182334899902344 ;  /* 0x3eaaaa7800177423 */ /* 0x000fc60000000017 */
[----:B------:R-:W-:Y:S01]  /*1cf0*/  FFMA R25, R22, R25, -0.24999669194221496582 ;  /* 0xbe7fff2216197423 */ /* 0x000fe20000000019 */
[----:B------:R-:W-:-:S03]  /*1d00*/  FFMA R23, R0, R23, -0.5 ;  /* 0xbf00000000177423 */ /* 0x000fc60000000017 */
[----:B------:R-:W-:Y:S01]  /*1d10*/  FFMA R25, R22, R25, 0.33333182334899902344 ;  /* 0x3eaaaa7816197423 */ /* 0x000fe20000000019 */
[----:B------:R-:W-:-:S03]  /*1d20*/  FMUL R23, R0, R23 ;  /* 0x0000001700177220 */ /* 0x000fc60000400000 */
[----:B------:R-:W-:Y:S01]  /*1d30*/  FFMA R25, R22, R25, -0.5 ;  /* 0xbf00000016197423 */ /* 0x000fe20000000019 */
[----:B------:R-:W-:Y:S01]  /*1d40*/  FFMA R23, R0, R23, R0 ;  /* 0x0000001700177223 */ /* 0x000fe20000000000 */
[----:B------:R-:W-:Y:S02]  /*1d50*/  I2FP.F32.S32 R0, R21 ;  /* 0x0000001500007245 */ /* 0x000fe40000201400 */
[----:B------:R-:W-:Y:S01]  /*1d60*/  FMUL R25, R22, R25 ;  /* 0x0000001916197220 */ /* 0x000fe20000400000 */
[----:B------:R-:W-:Y:S02]  /*1d70*/  IADD3 R21, PT, PT, R16, 0x3, RZ ;  /* 0x0000000310157810 */ /* 0x000fe40007ffe0ff */
[----:B------:R-:W-:Y:S01]  /*1d80*/  FFMA R24, R0, 1.1920928955078125e-07, RZ ;  /* 0x3400000000187823 */ /* 0x000fe200000000ff */
[----:B------:R-:W-:Y:S01]  /*1d90*/  FFMA R25, R22, R25, R22 ;  /* 0x0000001916197223 */ /* 0x000fe20000000016 */
[----:B------:R-:W-:Y:S02]  /*1da0*/  I2FP.F32.U32 R22, R21 ;  /* 0x0000001500167245 */ /* 0x000fe40000201000 */
[----:B------:R-:W-:Y:S01]  /*1db0*/  I2FP.F32.S32 R0, R15 ;  /* 0x0000000f00007245 */ /* 0x000fe20000201400 */
[----:B------:R-:W-:Y:S01]  /*1dc0*/  FFMA R15, R24, 0.69314718246459960938, R23 ;  /* 0x3f317218180f7823 */ /* 0x000fe20000000017 */
[----:B------:R-:W-:-:S02]  /*1dd0*/  IADD3 R29, PT, PT, R22, -0x3f2aaaab, RZ ;  /* 0xc0d55555161d7810 */ /* 0x000fc40007ffe0ff */
[----:B------:R-:W-:Y:S01]  /*1de0*/  MOV R23, 0x7f800000 ;  /* 0x7f80000000177802 */ /* 0x000fe20000000f00 */
[----:B------:R-:W-:Y:S01]  /*1df0*/  FFMA R0, R0, 1.1920928955078125e-07, RZ ;  /* 0x3400000000007823 */ /* 0x000fe200000000ff */
[----:B------:R-:W-:Y:S02]  /*1e00*/  LOP3.LUT R29, R29, 0xff800000, RZ, 0xc0, !PT ;  /* 0xff8000001d1d7812 */ /* 0x000fe400078ec0ff */
[----:B------:R-:W-:Y:S01]  /*1e10*/  IADD3 R16, PT, PT, R16, 0x4, RZ ;  /* 0x0000000410107810 */ /* 0x000fe20007ffe0ff */
[----:B------:R-:W-:Y:S01]  /*1e20*/  FFMA R24, R0, 0.69314718246459960938, R25 ;  /* 0x3f31721800187823 */ /* 0x000fe20000000019 */
[----:B------:R-:W-:Y:S01]  /*1e30*/  IADD3 R0, PT, PT, R22, -R29, RZ ;  /* 0x8000001d16007210 */ /* 0x000fe20007ffe0ff */
[-C--:B------:R-:W-:Y:S01]  /*1e40*/  @P3 FFMA R27, R26, R23.reuse, +INF ;  /* 0x7f8000001a1b3423 */ /* 0x080fe20000000017 */
[----:B------:R-:W-:Y:S01]  /*1e50*/  ISETP.GT.U32.AND P3, PT, R18, 0x7f7fffff, PT ;  /* 0x7f7fffff1200780c */ /* 0x000fe20003f64070 */
[----:B------:R-:W-:Y:S02]  /*1e60*/  @P4 FFMA R24, R14, R23, +INF ;  /* 0x7f8000000e184423 */ /* 0x000fe40000000017 */
[----:B------:R-:W-:-:S04]  /*1e70*/  FADD R0, R0, -1 ;  /* 0xbf80000000007421 */ /* 0x000fc80000000000 */
[----:B------:R-:W-:-:S04]  /*1e80*/  FFMA R19, R0, -R19, 0.14084610342979431152 ;  /* 0x3e1039f600137423 */ /* 0x000fc80000000813 */
[----:B------:R-:W-:Y:S02]  /*1e90*/  FFMA R19, R0, R19, -0.12148627638816833496 ;  /* 0xbdf8cdcc00137423 */ /* 0x000fe40000000013 */
[----:B------:R-:W-:Y:S01]  /*1ea0*/  @P3 FFMA R15, R18, R23, +INF ;  /* 0x7f800000120f3423 */ /* 0x000fe20000000017 */
[----:B------:R-:W-:Y:S01]  /*1eb0*/  ISETP.GT.U32.AND P3, PT, R22, 0x7f7fffff, PT ;  /* 0x7f7fffff1600780c */ /* 0x000fe20003f64070 */
[----:B------:R-:W-:-:S04]  /*1ec0*/  FFMA R19, R0, R19, 0.13980610668659210205 ;  /* 0x3e0f295500137423 */ /* 0x000fc80000000013 */
[C---:B------:R-:W-:Y:S01]  /*1ed0*/  FFMA R19, R0.reuse, R19, -0.16684235632419586182 ;  /* 0xbe2ad8b900137423 */ /* 0x040fe20000000013 */
[----:B------:R-:W-:Y:S03]  /*1ee0*/  F2F.F64.F32 R14, R15 ;  /* 0x0000000f000e7310 */ /* 0x000fe60000201800 */
[----:B------:R-:W-:-:S04]  /*1ef0*/  FFMA R19, R0, R19, 0.20012299716472625732 ;  /* 0x3e4ced0b00137423 */ /* 0x000fc80000000013 */
[----:B------:R-:W-:-:S04]  /*1f00*/  FFMA R19, R0, R19, -0.24999669194221496582 ;  /* 0xbe7fff2200137423 */ /* 0x000fc80000000013 */
[----:B------:R-:W-:-:S04]  /*1f10*/  FFMA R19, R0, R19, 0.33333182334899902344 ;  /* 0x3eaaaa7800137423 */ /* 0x000fc80000000013 */
[----:B------:R-:W-:-:S04]  /*1f20*/  FFMA R19, R0, R19, -0.5 ;  /* 0xbf00000000137423 */ /* 0x000fc80000000013 */
[----:B------:R-:W-:-:S04]  /*1f30*/  FMUL R19, R0, R19 ;  /* 0x0000001300137220 */ /* 0x000fc80000400000 */
[----:B------:R-:W-:Y:S01]  /*1f40*/  FFMA R25, R0, R19, R0 ;  /* 0x0000001300197223 */ /* 0x000fe20000000000 */
[----:B------:R-:W-:Y:S01]  /*1f50*/  I2FP.F32.S32 R0, R29 ;  /* 0x0000001d00007245 */ /* 0x000fe20000201400 */
[----:B------:R-:W1:Y:S04]  /*1f60*/  F2F.F64.F32 R18, R27 ;  /* 0x0000001b00127310 */ /* 0x000e680000201800 */
[----:B------:R-:W-:-:S04]  /*1f70*/  FFMA R0, R0, 1.1920928955078125e-07, RZ ;  /* 0x3400000000007823 */ /* 0x000fc800000000ff */
[----:B------:R-:W-:Y:S01]  /*1f80*/  FFMA R0, R0, 0.69314718246459960938, R25 ;  /* 0x3f31721800007823 */ /* 0x000fe20000000019 */
[----:B------:R-:W-:Y:S01]  /*1f90*/  @P3 FFMA R0, R22, R23, +INF ;  /* 0x7f80000016003423 */ /* 0x000fe20000000017 */
[----:B------:R-:W-:-:S03]  /*1fa0*/  ISETP.NE.AND P3, PT, R21, R20, PT ;  /* 0x000000141500720c */ /* 0x000fc60003f65270 */
[----:B------:R-:W-:Y:S01]  /*1fb0*/  F2F.F64.F32 R22, R0 ;  /* 0x0000000000167310 */ /* 0x000fe20000201800 */
[----:B-1----:R-:W-:-:S07]  /*1fc0*/  DADD R18, R18, R8 ;  /* 0x0000000012127229 */ /* 0x002fce0000000008 */
[----:B------:R-:W1:Y:S01]  /*1fd0*/  F2F.F64.F32 R8, R24 ;  /* 0x0000001800087310 */ /* 0x000e620000201800 */
[----:B------:R-:W-:-:S08]  /*1fe0*/  DADD R18, R18, R14 ;  /* 0x0000000012127229 */ /* 0x000fd0000000000e */
[----:B-1----:R-:W-:-:S08]  /*1ff0*/  DADD R8, R18, R8 ;  /* 0x0000000012087229 */ /* 0x002fd00000000008 */
[----:B------:R-:W-:Y:S01]  /*2000*/  DADD R8, R8, R22 ;  /* 0x0000000008087229 */ /* 0x000fe20000000016 */
[----:B------:R-:W-:Y:S10]  /*2010*/  @P3 BRA `(.L_x_16) ;  /* 0xfffffff800803947 */ /* 0x000ff4000383ffff */
.L_x_15:
[----:B------:R-:W-:Y:S05]  /*2020*/  BSYNC.RECONVERGENT B1 ;  /* 0x0000000000017941 */ /* 0x000fea0003800200 */
.L_x_14:
        /* <DEDUP_REMOVED lines=75> */
.L_x_13:
[----:B------:R-:W-:Y:S05]  /*24e0*/  BSYNC.RECONVERGENT B0 ;  /* 0x0000000000007941 */ /* 0x000fea0003800200 */
.L_x_12:
[----:B------:R-:W-:-:S08]  /*24f0*/  DADD R6, -R8, R6 ;  /* 0x0000000008067229 */ /* 0x000fd00000000106 */
[----:B-----5:R-:W-:-:S07]  /*2500*/  DADD R4, R6, R4 ;  /* 0x0000000006047229 */ /* 0x020fce0000000004 */
[----:B------:R1:W-:Y:S01]  /*2510*/  STG.E.64 desc[UR6][R2.64], R4 ;  /* 0x0000000402007986 */ /* 0x0003e2000c101b06 */
[----:B------:R-:W-:Y:S05]  /*2520*/  @P1 BRA `(.L_x_17) ;  /* 0xffffffdc00001947 */ /* 0x000fea000383ffff */
[----:B------:R-:W-:Y:S05]  /*2530*/  @!P0 BRA `(.L_x_18) ;  /* 0xffffffd800dc8947 */ /* 0x000fea000383ffff */
[----:B------:R-:W-:Y:S05]  /*2540*/  EXIT ;  /* 0x000000000000794d */ /* 0x000fea0003800000 */
.L_x_19:
        /* <DEDUP_REMOVED lines=11> */
.L_x_23:


//--------------------- .text._Z23build_contingency_tablePmPiS0_i --------------------------
	.section	.text._Z23build_contingency_tablePmPiS0_i,"ax",@progbits
	.align	128
        .global         _Z23build_contingency_tablePmPiS0_i
        .type           _Z23build_contingency_tablePmPiS0_i,@function
        .size           _Z23build_contingency_tablePmPiS0_i,(.L_x_24 - _Z23build_contingency_tablePmPiS0_i)
        .other          _Z23build_contingency_tablePmPiS0_i,@"STO_CUDA_ENTRY STV_DEFAULT"
_Z23build_contingency_tablePmPiS0_i:
.text._Z23build_contingency_tablePmPiS0_i:
        /* <DEDUP_REMOVED lines=11> */
.L_x_20:
[----:B0-----:R-:W0:Y:S01]  /*00b0*/  LDC.64 R4, c[0x0][0x390] ;  /* 0x0000e400ff047b82 */ /* 0x001e220000000a00 */
[----:B------:R-:W-:-:S07]  /*00c0*/  IMAD R7, R3, 0x3, RZ ;  /* 0x0000000303077824 */ /* 0x000fce00078e02ff */
[----:B------:R-:W2:Y:S01]  /*00d0*/  LDC.64 R18, c[0x0][0x388] ;  /* 0x0000e200ff127b82 */ /* 0x000ea20000000a00 */
[----:B0-----:R-:W-:-:S07]  /*00e0*/  IMAD.WIDE R4, R7, 0x4, R4 ;  /* 0x0000000407047825 */ /* 0x001fce00078e0204 */
[----:B------:R-:W0:Y:S01]  /*00f0*/  LDC.64 R6, c[0x0][0x380] ;  /* 0x0000e000ff067b82 */ /* 0x000e220000000a00 */
[----:B-1----:R-:W3:Y:S04]  /*0100*/  LDG.E R2, desc[UR6][R4.64] ;  /* 0x0000000604027981 */ /* 0x002ee8000c1e1900 */
[----:B------:R-:W4:Y:S04]  /*0110*/  LDG.E R8, desc[UR6][R4.64+0x4] ;  /* 0x0000040604087981 */ /* 0x000f28000c1e1900 */
[----:B------:R1:W5:Y:S02]  /*0120*/  LDG.E R9, desc[UR6][R4.64+0x8] ;  /* 0x0000080604097981 */ /* 0x000364000c1e1900 */
[----:B-1----:R-:W-:-:S04]  /*0130*/  IMAD R5, R3, 0x1b, RZ ;  /* 0x0000001b03057824 */ /* 0x002fc800078e02ff */
[----:B--2---:R-:W-:-:S05]  /*0140*/  IMAD.WIDE R4, R5, 0x4, R18 ;  /* 0x0000000405047825 */ /* 0x004fca00078e0212 */
[----:B------:R-:W2:Y:S01]  /*0150*/  LDG.E R18, desc[UR6][R4.64] ;  /* 0x0000000604127981 */ /* 0x000ea2000c1e1900 */
[----:B---3--:R-:W-:Y:S02]  /*0160*/  IMAD R11, R2, 0x3, RZ ;  /* 0x00000003020b7824 */ /* 0x008fe400078e02ff */
[----:B----4-:R-:W-:Y:S02]  /*0170*/  IMAD R13, R8, 0x3, RZ ;  /* 0x00000003080d7824 */ /* 0x010fe400078e02ff */
[----:B0-----:R-:W-:-:S04]  /*0180*/  IMAD.WIDE R10, R11, 0x8, R6 ;  /* 0x000000080b0a7825 */ /* 0x001fc800078e0206 */
[----:B-----5:R-:W-:Y:S02]  /*0190*/  IMAD R15, R9, 0x3, RZ ;  /* 0x00000003090f7824 */ /* 0x020fe400078e02ff */
[--C-:B------:R-:W-:Y:S02]  /*01a0*/  IMAD.WIDE R8, R13, 0x8, R6.reuse ;  /* 0x000000080d087825 */ /* 0x100fe400078e0206 */
[----:B------:R-:W3:Y:S02]  /*01b0*/  LDG.E.64 R12, desc[UR6][R10.64] ;  /* 0x000000060a0c7981 */ /* 0x000ee4000c1e1b00 */
[----:B------:R-:W-:Y:S02]  /*01c0*/  IMAD.WIDE R6, R15, 0x8, R6 ;  /* 0x000000080f067825 */ /* 0x000fe400078e0206 */
[----:B------:R-:W3:Y:S04]  /*01d0*/  LDG.E.64 R14, desc[UR6][R8.64] ;  /* 0x00000006080e7981 */ /* 0x000ee8000c1e1b00 */
[----:B------:R-:W3:Y:S02]  /*01e0*/  LDG.E.64 R16, desc[UR6][R6.64] ;  /* 0x0000000606107981 */ /* 0x000ee4000c1e1b00 */
[----:B---3--:R-:W-:-:S02]  /*01f0*/  LOP3.LUT R21, R16, R14, R12, 0x80, !PT ;  /* 0x0000000e10157212 */ /* 0x008fc400078e800c */
[----:B------:R-:W-:Y:S02]  /*0200*/  LOP3.LUT R22, R17, R15, R13, 0x80, !PT ;  /* 0x0000000f11167212 */ /* 0x000fe400078e800d */
[----:B------:R-:W-:Y:S08]  /*0210*/  POPC R2, R21 ;  /* 0x0000001500027309 */ /* 0x000ff00000000000 */
[----:B------:R-:W2:Y:S02]  /*0220*/  POPC R13, R22 ;  /* 0x00000016000d7309 */ /* 0x000ea40000000000 */
[----:B--2---:R-:W-:-:S02]  /*0230*/  IADD3 R19, PT, PT, R18, R2, R13 ;  /* 0x0000000212137210 */ /* 0x004fc40007ffe00d */
[----:B------:R-:W2:Y:S04]  /*0240*/  LDG.E R18, desc[UR6][R4.64+0x4] ;  /* 0x0000040604127981 */ /* 0x000ea8000c1e1900 */
[----:B------:R0:W-:Y:S04]  /*0250*/  STG.E desc[UR6][R4.64], R19 ;  /* 0x0000001304007986 */ /* 0x0001e8000c101906 */
[----:B------:R-:W3:Y:S04]  /*0260*/  LDG.E.64 R12, desc[UR6][R10.64] ;  /* 0x000000060a0c7981 */ /* 0x000ee8000c1e1b00 */
[----:B------:R-:W3:Y:S04]  /*0270*/  LDG.E.64 R14, desc[UR6][R8.64] ;  /* 0x00000006080e7981 */ /* 0x000ee8000c1e1b00 */
[----:B------:R-:W3:Y:S02]  /*0280*/  LDG.E.64 R16, desc[UR6][R6.64+0x8] ;  /* 0x0000080606107981 */ /* 0x000ee4000c1e1b00 */
[----:B---3--:R-:W-:-:S02]  /*0290*/  LOP3.LUT R20, R16, R14, R12, 0x80, !PT ;  /* 0x0000000e10147212 */ /* 0x008fc400078e800c */
[----:B------:R-:W-:Y:S02]  /*02a0*/  LOP3.LUT R24, R17, R15, R13, 0x80, !PT ;  /* 0x0000000f11187212 */ /* 0x000fe400078e800d */
[----:B------:R-:W-:Y:S08]  /*02b0*/  POPC R2, R20 ;  /* 0x0000001400027309 */ /* 0x000ff00000000000 */
[----:B------:R-:W2:Y:S02]  /*02c0*/  POPC R13, R24 ;  /* 0x00000018000d7309 */ /* 0x000ea40000000000 */
[----:B--2---:R-:W-:-:S02]  /*02d0*/  IADD3 R21, PT, PT, R18, R2, R13 ;  /* 0x0000000212157210 */ /* 0x004fc40007ffe00d */
[----:B------:R-:W0:Y:S04]  /*02e0*/  LDG.E R18, desc[UR6][R4.64+0x8] ;  /* 0x0000080604127981 */ /* 0x000e28000c1e1900 */
[----:B------:R1:W-:Y:S04]  /*02f0*/  STG.E desc[UR6][R4.64+0x4], R21 ;  /* 0x0000041504007986 */ /* 0x0003e8000c101906 */
[----:B------:R-:W2:Y:S04]  /*0300*/  LDG.E.64 R12, desc[UR6][R10.64] ;  /* 0x000000060a0c7981 */ /* 0x000ea8000c1e1b00 */
[----:B------:R-:W2:Y:S04]  /*0310*/  LDG.E.64 R14, desc[UR6][R8.64] ;  /* 0x00000006080e7981 */ /* 0x000ea8000c1e1b00 */
[----:B------:R-:W2:Y:S02]  /*0320*/  LDG.E.64 R16, desc[UR6][R6.64+0x10] ;  /* 0x0000100606107981 */ /* 0x000ea4000c1e1b00 */
[----:B--2---:R-:W-:-:S02]  /*0330*/  LOP3.LUT R22, R16, R14, R12, 0x80, !PT ;  /* 0x0000000e10167212 */ /* 0x004fc400078e800c */
[----:B------:R-:W-:Y:S02]  /*0340*/  LOP3.LUT R23, R17, R15, R13, 0x80, !PT ;  /* 0x0000000f11177212 */ /* 0x000fe400078e800d */
[----:B------:R-:W-:Y:S08]  /*0350*/  POPC R2, R22 ;  /* 0x0000001600027309 */ /* 0x000ff00000000000 */
[----:B------:R-:W0:Y:S02]  /*0360*/  POPC R13, R23 ;  /* 0x00000017000d7309 */ /* 0x000e240000000000 */
[----:B0-----:R-:W-:-:S02]  /*0370*/  IADD3 R19, PT, PT, R18, R2, R13 ;  /* 0x0000000212137210 */ /* 0x001fc40007ffe00d */
[----:B------:R-:W1:Y:S04]  /*0380*/  LDG.E R18, desc[UR6][R4.64+0xc] ;  /* 0x00000c0604127981 */ /* 0x000e68000c1e1900 */
[----:B------:R0:W-:Y:S04]  /*0390*/  STG.E desc[UR6][R4.64+0x8], R19 ;  /* 0x0000081304007986 */ /* 0x0001e8000c101906 */
[----:B------:R-:W2:Y:S04]  /*03a0*/  LDG.E.64 R12, desc[UR6][R10.64] ;  /* 0x000000060a0c7981 */ /* 0x000ea8000c1e1b00 */
[----:B------:R-:W2:Y:S04]  /*03b0*/  LDG.E.64 R14, desc[UR6][R8.64+0x8] ;  /* 0x00000806080e7981 */ /* 0x000ea8000c1e1b00 */
[----:B------:R-:W2:Y:S02]  /*03c0*/  LDG.E.64 R16, desc[UR6][R6.64] ;  /* 0x0000000606107981 */ /* 0x000ea4000c1e1b00 */
[----:B--2---:R-:W-:-:S02]  /*03d0*/  LOP3.LUT R20, R16, R14, R12, 0x80, !PT ;  /* 0x0000000e10147212 */ /* 0x004fc400078e800c */
[----:B------:R-:W-:Y:S02]  /*03e0*/  LOP3.LUT R24, R17, R15, R13, 0x80, !PT ;  /* 0x0000000f11187212 */ /* 0x000fe400078e800d */
[----:B------:R-:W-:Y:S08]  /*03f0*/  POPC R2, R20 ;  /* 0x0000001400027309 */ /* 0x000ff00000000000 */
[----:B------:R-:W1:Y:S02]  /*0400*/  POPC R13, R24 ;  /* 0x00000018000d7309 */ /* 0x000e640000000000 */
[----:B-1----:R-:W-:-:S02]  /*0410*/  IADD3 R21, PT, PT, R18, R2, R13 ;  /* 0x0000000212157210 */ /* 0x002fc40007ffe00d */
        /* <DEDUP_REMOVED lines=220> */
[----:B------:R-:W2:Y:S04]  /*11e0*/  LDG.E R18, desc[UR6][R4.64+0x68] ;  /* 0x0000680604127981 */ /* 0x000ea8000c1e1900 */
[----:B------:R0:W-:Y:S04]  /*11f0*/  STG.E desc[UR6][R4.64+0x64], R21 ;  /* 0x0000641504007986 */ /* 0x0001e8000c101906 */
[----:B------:R-:W3:Y:S04]  /*1200*/  LDG.E.64 R12, desc[UR6][R10.64+0x10] ;  /* 0x000010060a0c7981 */ /* 0x000ee8000c1e1b00 */
[----:B------:R-:W3:Y:S04]  /*1210*/  LDG.E.64 R14, desc[UR6][R8.64+0x10] ;  /* 0x00001006080e7981 */ /* 0x000ee8000c1e1b00 */
[----:B------:R-:W3:Y:S01]  /*1220*/  LDG.E.64 R16, desc[UR6][R6.64+0x10] ;  /* 0x0000100606107981 */ /* 0x000ee2000c1e1b00 */
[----:B------:R-:W-:-:S05]  /*1230*/  IMAD.IADD R3, R0, 0x1, R3 ;  /* 0x0000000100037824 */ /* 0x000fca00078e0203 */
[----:B------:R-:W-:Y:S02]  /*1240*/  ISETP.GE.AND P0, PT, R3, UR5, PT ;  /* 0x0000000503007c0c */ /* 0x000fe4000bf06270 */
[----:B---3--:R-:W-:Y:S02]  /*1250*/  LOP3.LUT R2, R16, R14, R12, 0x80, !PT ;  /* 0x0000000e10027212 */ /* 0x008fe400078e800c */
[----:B------:R-:W-:-:S04]  /*1260*/  LOP3.LUT R12, R17, R15, R13, 0x80, !PT ;  /* 0x0000000f110c7212 */ /* 0x000fc800078e800d */
[----:B------:R-:W-:Y:S08]  /*1270*/  POPC R2, R2 ;  /* 0x0000000200027309 */ /* 0x000ff00000000000 */
[----:B------:R-:W2:Y:S02]  /*1280*/  POPC R13, R12 ;  /* 0x0000000c000d7309 */ /* 0x000ea40000000000 */
[----:B--2---:R-:W-:-:S05]  /*1290*/  IADD3 R13, PT, PT, R18, R2, R13 ;  /* 0x00000002120d7210 */ /* 0x004fca0007ffe00d */
[----:B------:R0:W-:Y:S01]  /*12a0*/  STG.E desc[UR6][R4.64+0x68], R13 ;  /* 0x0000680d04007986 */ /* 0x0001e2000c101906 */
[----:B------:R-:W-:Y:S05]  /*12b0*/  @!P0 BRA `(.L_x_20) ;  /* 0xffffffec007c8947 */ /* 0x000fea000383ffff */
[----:B------:R-:W-:Y:S05]  /*12c0*/  EXIT ;  /* 0x000000000000794d */ /* 0x000fea0003800000 */
.L_x_21:
        /* <DEDUP_REMOVED lines=11> */
.L_x_24:


//--------------------- .nv.shared.reserved.0     --------------------------
	.section	.nv.shared.reserved.0,"aw",@nobits
	.weak		__nv_reservedSMEM_offset_0_alias
	.size		__nv_reservedSMEM_offset_0_alias, 0, 64
	.other		__nv_reservedSMEM_offset_0_alias,@"STO_CUDA_RESERVED_SHARED STV_DEFAULT"
__nv_reservedSMEM_offset_0_alias:
	.zero		0
	.zero		64


//--------------------- .nv.global                --------------------------
	.section	.nv.global,"aw",@nobits
.nv.global:
	.type		_ZN34_INTERNAL_58c95995_4_k_cu_07295c436thrust24THRUST_300001_SM_1000_NS12placeholders2_8E,@object
	.size		_ZN34_INTERNAL_58c95995_4_k_cu_07295c436thrust24THRUST_300001_SM_1000_NS12placeholders2_8E,(_ZN34_INTERNAL_58c95995_4_k_cu_07295c434cuda3std3__436_GLOBAL__N__58c95995_4_k_cu_07295c436ignoreE - _ZN34_INTERNAL_58c95995_4_k_cu_07295c436thrust24THRUST_300001_SM_1000_NS12placeholders2_8E)
_ZN34_INTERNAL_58c95995_4_k_cu_07295c436thrust24THRUST_300001_SM_1000_NS12placeholders2_8E:
	.zero		1
	.type		_ZN34_INTERNAL_58c95995_4_k_cu_07295c434cuda3std3__436_GLOBAL__N__58c95995_4_k_cu_07295c436ignoreE,@object
	.size		_ZN34_INTERNAL_58c95995_4_k_cu_07295c434cuda3std3__436_GLOBAL__N__58c95995_4_k_cu_07295c436ignoreE,(_ZN34_INTERNAL_58c95995_4_k_cu_07295c434cuda3std6ranges3__45__cpo4dataE - _ZN34_INTERNAL_58c95995_4_k_cu_07295c434cuda3std3__436_GLOBAL__N__58c95995_4_k_cu_07295c436ignoreE)
_ZN34_INTERNAL_58c95995_4_k_cu_07295c434cuda3std3__436_GLOBAL__N__58c95995_4_k_cu_07295c436ignoreE:
	.zero		1
	.type		_ZN34_INTERNAL_58c95995_4_k_cu_07295c434cuda3std6ranges3__45__cpo4dataE,@object
	.size		_ZN34_INTERNAL_58c95995_4_k_cu_07295c434cuda3std6ranges3__45__cpo4dataE,(_ZN34_INTERNAL_58c95995_4_k_cu_07295c436thrust24THRUST_300001_SM_1000_NS6system3cpp3parE - _ZN34_INTERNAL_58c95995_4_k_cu_07295c434cuda3std6ranges3__45__cpo4dataE)
_ZN34_INTERNAL_58c95995_4_k_cu_07295c434cuda3std6ranges3__45__cpo4dataE:
	.zero		1
	.type		_ZN34_INTERNAL_58c95995_4_k_cu_07295c436thrust24THRUST_300001_SM_1000_NS6system3cpp3parE,@object
	.size		_ZN34_INTERNAL_58c95995_4_k_cu_07295c436thrust24THRUST_300001_SM_1000_NS6system3cpp3parE,(_ZN34_INTERNAL_58c95995_4_k_cu_07295c434cuda3std3__45__cpo5beginE - _ZN34_INTERNAL_58c95995_4_k_cu_07295c436thrust24THRUST_300001_SM_1000_NS6system3cpp3parE)
_ZN34_INTERNAL_58c95995_4_k_cu_07295c436thrust24THRUST_300001_SM_1000_NS6system3cpp3parE:
	.zero		1
	.type		_ZN34_INTERNAL_58c95995_4_k_cu_07295c434cuda3std3__45__cpo5beginE,@object
	.size		_ZN34_INTERNAL_58c95995_4_k_cu_07295c434cuda3std3__45__cpo5beginE,(_ZN34_INTERNAL_58c95995_4_k_cu_07295c434cuda3std6ranges3__45__cpo5beginE - _ZN34_INTERNAL_58c95995_4_k_cu_07295c434cuda3std3__45__cpo5beginE)
_ZN34_INTERNAL_58c95995_4_k_cu_07295c434cuda3std3__45__cpo5beginE:
	.zero		1
	.type		_ZN34_INTERNAL_58c95995_4_k_cu_07295c434cuda3std6ranges3__45__cpo5beginE,@object
	.size		_ZN34_INTERNAL_58c95995_4_k_cu_07295c434cuda3std6ranges3__45__cpo5beginE,(_ZN34_INTERNAL_58c95995_4_k_cu_07295c436thrust24THRUST_300001_SM_1000_NS6deviceE - _ZN34_INTERNAL_58c95995_4_k_cu_07295c434cuda3std6ranges3__45__cpo5beginE)
_ZN34_INTERNAL_58c95995_4_k_cu_07295c434cuda3std6ranges3__45__cpo5beginE:
	.zero		1
	.type		_ZN34_INTERNAL_58c95995_4_k_cu_07295c436thrust24THRUST_300001_SM_1000_NS6deviceE,@object
	.size		_ZN34_INTERNAL_58c95995_4_k_cu_07295c436thrust24THRUST_300001_SM_1000_NS6deviceE,(_ZN34_INTERNAL_58c95995_4_k_cu_07295c434cuda3std3__47nulloptE - _ZN34_INTERNAL_58c95995_4_k_cu_07295c436thrust24THRUST_300001_SM_1000_NS6deviceE)
_ZN34_INTERNAL_58c95995_4_k_cu_07295c436thrust24THRUST_300001_SM_1000_NS6deviceE:
	.zero		1
	.type		_ZN34_INTERNAL_58c95995_4_k_cu_07295c434cuda3std3__47nulloptE,@object
	.size		_ZN34_INTERNAL_58c95995_4_k_cu_07295c434cuda3std3__47nulloptE,(_ZN34_INTERNAL_58c95995_4_k_cu_07295c434cuda3std6ranges3__45__cpo8distanceE - _ZN34_INTERNAL_58c95995_4_k_cu_07295c434cuda3std3__47nulloptE)
_ZN34_INTERNAL_58c95995_4_k_cu_07295c434cuda3std3__47nulloptE:
	.zero		1
	.type		_ZN34_INTERNAL_58c95995_4_k_cu_07295c434cuda3std6ranges3__45__cpo8distanceE,@object
	.size		_ZN34_INTERNAL_58c95995_4_k_cu_07295c434cuda3std6ranges3__45__cpo8distanceE,(_ZN34_INTERNAL_58c95995_4_k_cu_07295c436thrust24THRUST_300001_SM_1000_NS12placeholders2_4E - _ZN34_INTERNAL_58c95995_4_k_cu_07295c434cuda3std6ranges3__45__cpo8distanceE)
_ZN34_INTERNAL_58c95995_4_k_cu_07295c434cuda3std6ranges3__45__cpo8distanceE:
	.zero		1
	.type		_ZN34_INTERNAL_58c95995_4_k_cu_07295c436thrust24THRUST_300001_SM_1000_NS12placeholders2_4E,@object
	.size		_ZN34_INTERNAL_58c95995_4_k_cu_07295c436thrust24THRUST_300001_SM_1000_NS12placeholders2_4E,(_ZN34_INTERNAL_58c95995_4_k_cu_07295c434cuda3std3__45__cpo6rbeginE - _ZN34_INTERNAL_58c95995_4_k_cu_07295c436thrust24THRUST_300001_SM_1000_NS12placeholders2_4E)
_ZN34_INTERNAL_58c95995_4_k_cu_07295c436thrust24THRUST_300001_SM_1000_NS12placeholders2_4E:
	.zero		1
	.type		_ZN34_INTERNAL_58c95995_4_k_cu_07295c434cuda3std3__45__cpo6rbeginE,@object
	.size		_ZN34_INTERNAL_58c95995_4_k_cu_07295c434cuda3std3__45__cpo6rbeginE,(_ZN34_INTERNAL_58c95995_4_k_cu_07295c434cuda3std6ranges3__45__cpo7advanceE - _ZN34_INTERNAL_58c95995_4_k_cu_07295c434cuda3std3__45__cpo6rbeginE)
_ZN34_INTERNAL_58c95995_4_k_cu_07295c434cuda3std3__45__cpo6rbeginE:
	.zero		1
	.type		_ZN34_INTERNAL_58c95995_4_k_cu_07295c434cuda3std6ranges3__45__cpo7advanceE,@object
	.size		_ZN34_INTERNAL_58c95995_4_k_cu_07295c434cuda3std6ranges3__45__cpo7advanceE,(_ZN34_INTERNAL_58c95995_4_k_cu_07295c436thrust24THRUST_300001_SM_1000_NS12placeholders3_10E - _ZN34_INTERNAL_58c95995_4_k_cu_07295c434cuda3std6ranges3__45__cpo7advanceE)
_ZN34_INTERNAL_58c95995_4_k_cu_07295c434cuda3std6ranges3__45__cpo7advanceE:
	.zero		1
	.type		_ZN34_INTERNAL_58c95995_4_k_cu_07295c436thrust24THRUST_300001_SM_1000_NS12placeholders3_10E,@object
	.size		_ZN34_INTERNAL_58c95995_4_k_cu_07295c436thrust24THRUST_300001_SM_1000_NS12placeholders3_10E,(_ZN34_INTERNAL_58c95995_4_k_cu_07295c434cuda3std3__48in_placeE - _ZN34_INTERNAL_58c95995_4_k_cu_07295c436thrust24THRUST_300001_SM_1000_NS12placeholders3_10E)
_ZN34_INTERNAL_58c95995_4_k_cu_07295c436thrust24THRUST_300001_SM_1000_NS12placeholders3_10E:
	.zero		1
	.type		_ZN34_INTERNAL_58c95995_4_k_cu_07295c434cuda3std3__48in_placeE,@object
	.size		_ZN34_INTERNAL_58c95995_4_k_cu_07295c434cuda3std3__48in_placeE,(_ZN34_INTERNAL_58c95995_4_k_cu_07295c434cuda3std6ranges3__45__cpo4sizeE - _ZN34_INTERNAL_58c95995_4_k_cu_07295c434cuda3std3__48in_placeE)
_ZN34_INTERNAL_58c95995_4_k_cu_07295c434cuda3std3__48in_placeE:
	.zero		1
	.type		_ZN34_INTERNAL_58c95995_4_k_cu_07295c434cuda3std6ranges3__45__cpo4sizeE,@object
	.size		_ZN34_INTERNAL_58c95995_4_k_cu_07295c434cuda3std6ranges3__45__cpo4sizeE,(_ZN34_INTERNAL_58c95995_4_k_cu_07295c436thrust24THRUST_300001_SM_1000_NS12placeholders2_2E - _ZN34_INTERNAL_58c95995_4_k_cu_07295c434cuda3std6ranges3__45__cpo4sizeE)
_ZN34_INTERNAL_58c95995_4_k_cu_07295c434cuda3std6ranges3__45__cpo4sizeE:
	.zero		1
	.type		_ZN34_INTERNAL_58c95995_4_k_cu_07295c436thrust24THRUST_300001_SM_1000_NS12placeholders2_2E,@object
	.size		_ZN34_INTERNAL_58c95995_4_k_cu_07295c436thrust24THRUST_300001_SM_1000_NS12placeholders2_2E,(_ZN34_INTERNAL_58c95995_4_k_cu_07295c434cuda3std3__45__cpo6cbeginE - _ZN34_INTERNAL_58c95995_4_k_cu_07295c436thrust24THRUST_300001_SM_1000_NS12placeholders2_2E)
_ZN34_INTERNAL_58c95995_4_k_cu_07295c436thrust24THRUST_300001_SM_1000_NS12placeholders2_2E:
	.zero		1
	.type		_ZN34_INTERNAL_58c95995_4_k_cu_07295c434cuda3std3__45__cpo6cbeginE,@object
	.size		_ZN34_INTERNAL_58c95995_4_k_cu_07295c434cuda3std3__45__cpo6cbeginE,(_ZN34_INTERNAL_58c95995_4_k_cu_07295c434cuda3std6ranges3__45__cpo6cbeginE - _ZN34_INTERNAL_58c95995_4_k_cu_07295c434cuda3std3__45__cpo6cbeginE)
_ZN34_INTERNAL_58c95995_4_k_cu_07295c434cuda3std3__45__cpo6cbeginE:
	.zero		1
	.type		_ZN34_INTERNAL_58c95995_4_k_cu_07295c434cuda3std6ranges3__45__cpo6cbeginE,@object
	.size		_ZN34_INTERNAL_58c95995_4_k_cu_07295c434cuda3std6ranges3__45__cpo6cbeginE,(_ZN34_INTERNAL_58c95995_4_k_cu_07295c436thrust24THRUST_300001_SM_1000_NS12placeholders2_6E - _ZN34_INTERNAL_58c95995_4_k_cu_07295c434cuda3std6ranges3__45__cpo6cbeginE)
_ZN34_INTERNAL_58c95995_4_k_cu_07295c434cuda3std6ranges3__45__cpo6cbeginE:
	.zero		1
	.type		_ZN34_INTERNAL_58c95995_4_k_cu_07295c436thrust24THRUST_300001_SM_1000_NS12placeholders2_6E,@object
	.size		_ZN34_INTERNAL_58c95995_4_k_cu_07295c436thrust24THRUST_300001_SM_1000_NS12placeholders2_6E,(_ZN34_INTERNAL_58c95995_4_k_cu_07295c434cuda3std3__45__cpo7crbeginE - _ZN34_INTERNAL_58c95995_4_k_cu_07295c436thrust24THRUST_300001_SM_1000_NS12placeholders2_6E)
_ZN34_INTERNAL_58c95995_4_k_cu_07295c436thrust24THRUST_300001_SM_1000_NS12placeholders2_6E:
	.zero		1
	.type		_ZN34_INTERNAL_58c95995_4_k_cu_07295c434cuda3std3__45__cpo7crbeginE,@object
	.size		_ZN34_INTERNAL_58c95995_4_k_cu_07295c434cuda3std3__45__cpo7crbeginE,(_ZN34_INTERNAL_58c95995_4_k_cu_07295c434cuda3std6ranges3__45__cpo4nextE - _ZN34_INTERNAL_58c95995_4_k_cu_07295c434cuda3std3__45__cpo7crbeginE)
_ZN34_INTERNAL_58c95995_4_k_cu_07295c434cuda3std3__45__cpo7crbeginE:
	.zero		1
	.type		_ZN34_INTERNAL_58c95995_4_k_cu_07295c434cuda3std6ranges3__45__cpo4nextE,@object
	.size		_ZN34_INTERNAL_58c95995_4_k_cu_07295c434cuda3std6ranges3__45__cpo4nextE,(_ZN34_INTERNAL_58c95995_4_k_cu_07295c434cuda3std6ranges3__45__cpo4swapE - _ZN34_INTERNAL_58c95995_4_k_cu_07295c434cuda3std6ranges3__45__cpo4nextE)
_ZN34_INTERNAL_58c95995_4_k_cu_07295c434cuda3std6ranges3__45__cpo4nextE:
	.zero		1
	.type		_ZN34_INTERNAL_58c95995_4_k_cu_07295c434cuda3std6ranges3__45__cpo4swapE,@object
	.size		_ZN34_INTERNAL_58c95995_4_k_cu_07295c434cuda3std6ranges3__45__cpo4swapE,(_ZN34_INTERNAL_58c95995_4_k_cu_07295c436thrust24THRUST_300001_SM_1000_NS8cuda_cub10par_nosyncE - _ZN34_INTERNAL_58c95995_4_k_cu_07295c434cuda3std6ranges3__45__cpo4swapE)
_ZN34_INTERNAL_58c95995_4_k_cu_07295c434cuda3std6ranges3__45__cpo4swapE:
	.zero		1
	.type		_ZN34_INTERNAL_58c95995_4_k_cu_07295c436thrust24THRUST_300001_SM_1000_NS8cuda_cub10par_nosyncE,@object
	.size		_ZN34_INTERNAL_58c95995_4_k_cu_07295c436thrust24THRUST_300001_SM_1000_NS8cuda_cub10par_nosyncE,(_ZN34_INTERNAL_58c95995_4_k_cu_07295c436thrust24THRUST_300001_SM_1000_NS3seqE - _ZN34_INTERNAL_58c95995_4_k_cu_07295c436thrust24THRUST_300001_SM_1000_NS8cuda_cub10par_nosyncE)
_ZN34_INTERNAL_58c95995_4_k_cu_07295c436thrust24THRUST_300001_SM_1000_NS8cuda_cub10par_nosyncE:
	.zero		1
	.type		_ZN34_INTERNAL_58c95995_4_k_cu_07295c436thrust24THRUST_300001_SM_1000_NS3seqE,@object
	.size		_ZN34_INTERNAL_58c95995_4_k_cu_07295c436thrust24THRUST_300001_SM_1000_NS3seqE,(_ZN34_INTERNAL_58c95995_4_k_cu_07295c434cuda3std3__420unreachable_sentinelE - _ZN34_INTERNAL_58c95995_4_k_cu_07295c436thrust24THRUST_300001_SM_1000_NS3seqE)
_ZN34_INTERNAL_58c95995_4_k_cu_07295c436thrust24THRUST_300001_SM_1000_NS3seqE:
	.zero		1
	.type		_ZN34_INTERNAL_58c95995_4_k_cu_07295c434cuda3std3__420unreachable_sentinelE,@object
	.size		_ZN34_INTERNAL_58c95995_4_k_cu_07295c434cuda3std3__420unreachable_sentinelE,(_ZN34_INTERNAL_58c95995_4_k_cu_07295c434cuda3std6ranges3__45__cpo5ssizeE - _ZN34_INTERNAL_58c95995_4_k_cu_07295c434cuda3std3__420unreachable_sentinelE)
_ZN34_INTERNAL_58c95995_4_k_cu_07295c434cuda3std3__420unreachable_sentinelE:
	.zero		1
	.type		_ZN34_INTERNAL_58c95995_4_k_cu_07295c434cuda3std6ranges3__45__cpo5ssizeE,@object
	.size		_ZN34_INTERNAL_58c95995_4_k_cu_07295c434cuda3std6ranges3__45__cpo5ssizeE,(_ZN34_INTERNAL_58c95995_4_k_cu_07295c436thrust24THRUST_300001_SM_1000_NS12placeholders2_3E - _ZN34_INTERNAL_58c95995_4_k_cu_07295c434cuda3std6ranges3__45__cpo5ssizeE)
_ZN34_INTERNAL_58c95995_4_k_cu_07295c434cuda3std6ranges3__45__cpo5ssizeE:
	.zero		1
	.type		_ZN34_INTERNAL_58c95995_4_k_cu_07295c436thrust24THRUST_300001_SM_1000_NS12placeholders2_3E,@object
	.size		_ZN34_INTERNAL_58c95995_4_k_cu_07295c436thrust24THRUST_300001_SM_1000_NS12placeholders2_3E,(_ZN34_INTERNAL_58c95995_4_k_cu_07295c434cuda3std3__45__cpo4cendE - _ZN34_INTERNAL_58c95995_4_k_cu_07295c436thrust24THRUST_300001_SM_1000_NS12placeholders2_3E)
_ZN34_INTERNAL_58c95995_4_k_cu_07295c436thrust24THRUST_300001_SM_1000_NS12placeholders2_3E:
	.zero		1
	.type		_ZN34_INTERNAL_58c95995_4_k_cu_07295c434cuda3std3__45__cpo4cendE,@object
	.size		_ZN34_INTERNAL_58c95995_4_k_cu_07295c434cuda3std3__45__cpo4cendE,(_ZN34_INTERNAL_58c95995_4_k_cu_07295c434cuda3std6ranges3__45__cpo4cendE - _ZN34_INTERNAL_58c95995_4_k_cu_07295c434cuda3std3__45__cpo4cendE)
_ZN34_INTERNAL_58c95995_4_k_cu_07295c434cuda3std3__45__cpo4cendE:
	.zero		1
	.type		_ZN34_INTERNAL_58c95995_4_k_cu_07295c434cuda3std6ranges3__45__cpo4cendE,@object
	.size		_ZN34_INTERNAL_58c95995_4_k_cu_07295c434cuda3std6ranges3__45__cpo4cendE,(_ZN34_INTERNAL_58c95995_4_k_cu_07295c436thrust24THRUST_300001_SM_1000_NS12placeholders2_7E - _ZN34_INTERNAL_58c95995_4_k_cu_07295c434cuda3std6ranges3__45__cpo4cendE)
_ZN34_INTERNAL_58c95995_4_k_cu_07295c434cuda3std6ranges3__45__cpo4cendE:
	.zero		1
	.type		_ZN34_INTERNAL_58c95995_4_k_cu_07295c436thrust24THRUST_300001_SM_1000_NS12placeholders2_7E,@object
	.size		_ZN34_INTERNAL_58c95995_4_k_cu_07295c436thrust24THRUST_300001_SM_1000_NS12placeholders2_7E,(_ZN34_INTERNAL_58c95995_4_k_cu_07295c434cuda3std3__45__cpo5crendE - _ZN34_INTERNAL_58c95995_4_k_cu_07295c436thrust24THRUST_300001_SM_1000_NS12placeholders2_7E)
_ZN34_INTERNAL_58c95995_4_k_cu_07295c436thrust24THRUST_300001_SM_1000_NS12placeholders2_7E:
	.zero		1
	.type		_ZN34_INTERNAL_58c95995_4_k_cu_07295c434cuda3std3__45__cpo5crendE,@object
	.size		_ZN34_INTERNAL_58c95995_4_k_cu_07295c434cuda3std3__45__cpo5crendE,(_ZN34_INTERNAL_58c95995_4_k_cu_07295c434cuda3std6ranges3__45__cpo4prevE - _ZN34_INTERNAL_58c95995_4_k_cu_07295c434cuda3std3__45__cpo5crendE)
_ZN34_INTERNAL_58c95995_4_k_cu_07295c434cuda3std3__45__cpo5crendE:
	.zero		1
	.type		_ZN34_INTERNAL_58c95995_4_k_cu_07295c434cuda3std6ranges3__45__cpo4prevE,@object
	.size		_ZN34_INTERNAL_58c95995_4_k_cu_07295c434cuda3std6ranges3__45__cpo4prevE,(_ZN34_INTERNAL_58c95995_4_k_cu_07295c434cuda3std6ranges3__45__cpo9iter_moveE - _ZN34_INTERNAL_58c95995_4_k_cu_07295c434cuda3std6ranges3__45__cpo4prevE)
_ZN34_INTERNAL_58c95995_4_k_cu_07295c434cuda3std6ranges3__45__cpo4prevE:
	.zero		1
	.type		_ZN34_INTERNAL_58c95995_4_k_cu_07295c434cuda3std6ranges3__45__cpo9iter_moveE,@object
	.size		_ZN34_INTERNAL_58c95995_4_k_cu_07295c434cuda3std6ranges3__45__cpo9iter_moveE,(_ZN34_INTERNAL_58c95995_4_k_cu_07295c436thrust24THRUST_300001_SM_1000_NS6system6detail10sequential3seqE - _ZN34_INTERNAL_58c95995_4_k_cu_07295c434cuda3std6ranges3__45__cpo9iter_moveE)
_ZN34_INTERNAL_58c95995_4_k_cu_07295c434cuda3std6ranges3__45__cpo9iter_moveE:
	.zero		1
	.type		_ZN34_INTERNAL_58c95995_4_k_cu_07295c436thrust24THRUST_300001_SM_1000_NS6system6detail10sequential3seqE,@object
	.size		_ZN34_INTERNAL_58c95995_4_k_cu_07295c436thrust24THRUST_300001_SM_1000_NS6system6detail10sequential3seqE,(_ZN34_INTERNAL_58c95995_4_k_cu_07295c436thrust24THRUST_300001_SM_1000_NS12placeholders2_9E - _ZN34_INTERNAL_58c95995_4_k_cu_07295c436thrust24THRUST_300001_SM_1000_NS6system6detail10sequential3seqE)
_ZN34_INTERNAL_58c95995_4_k_cu_07295c436thrust24THRUST_300001_SM_1000_NS6system6detail10sequential3seqE:
	.zero		1
	.type		_ZN34_INTERNAL_58c95995_4_k_cu_07295c436thrust24THRUST_300001_SM_1000_NS12placeholders2_9E,@object
	.size		_ZN34_INTERNAL_58c95995_4_k_cu_07295c436thrust24THRUST_300001_SM_1000_NS12placeholders2_9E,(_ZN34_INTERNAL_58c95995_4_k_cu_07295c434cuda3std3__419piecewise_constructE - _ZN34_INTERNAL_58c95995_4_k_cu_07295c436thrust24THRUST_300001_SM_1000_NS12placeholders2_9E)
_ZN34_INTERNAL_58c95995_4_k_cu_07295c436thrust24THRUST_300001_SM_1000_NS12placeholders2_9E:
	.zero		1
	.type		_ZN34_INTERNAL_58c95995_4_k_cu_07295c434cuda3std3__419piecewise_constructE,@object
	.size		_ZN34_INTERNAL_58c95995_4_k_cu_07295c434cuda3std3__419piecewise_constructE,(_ZN34_INTERNAL_58c95995_4_k_cu_07295c434cuda3std6ranges3__45__cpo5cdataE - _ZN34_INTERNAL_58c95995_4_k_cu_07295c434cuda3std3__419piecewise_constructE)
_ZN34_INTERNAL_58c95995_4_k_cu_07295c434cuda3std3__419piecewise_constructE:
	.zero		1
	.type		_ZN34_INTERNAL_58c95995_4_k_cu_07295c434cuda3std6ranges3__45__cpo5cdataE,@object
	.size		_ZN34_INTERNAL_58c95995_4_k_cu_07295c434cuda3std6ranges3__45__cpo5cdataE,(_ZN34_INTERNAL_58c95995_4_k_cu_07295c436thrust24THRUST_300001_SM_1000_NS12placeholders2_1E - _ZN34_INTERNAL_58c95995_4_k_cu_07295c434cuda3std6ranges3__45__cpo5cdataE)
_ZN34_INTERNAL_58c95995_4_k_cu_07295c434cuda3std6ranges3__45__cpo5cdataE:
	.zero		1
	.type		_ZN34_INTERNAL_58c95995_4_k_cu_07295c436thrust24THRUST_300001_SM_1000_NS12placeholders2_1E,@object
	.size		_ZN34_INTERNAL_58c95995_4_k_cu_07295c436thrust24THRUST_300001_SM_1000_NS12placeholders2_1E,(_ZN34_INTERNAL_58c95995_4_k_cu_07295c434cuda3std3__45__cpo3endE - _ZN34_INTERNAL_58c95995_4_k_cu_07295c436thrust24THRUST_300001_SM_1000_NS12placeholders2_1E)
_ZN34_INTERNAL_58c95995_4_k_cu_07295c436thrust24THRUST_300001_SM_1000_NS12placeholders2_1E:
	.zero		1
	.type		_ZN34_INTERNAL_58c95995_4_k_cu_07295c434cuda3std3__45__cpo3endE,@object
	.size		_ZN34_INTERNAL_58c95995_4_k_cu_07295c434cuda3std3__45__cpo3endE,(_ZN34_INTERNAL_58c95995_4_k_cu_07295c434cuda3std6ranges3__45__cpo3endE - _ZN34_INTERNAL_58c95995_4_k_cu_07295c434cuda3std3__45__cpo3endE)
_ZN34_INTERNAL_58c95995_4_k_cu_07295c434cuda3std3__45__cpo3endE:
	.zero		1
	.type		_ZN34_INTERNAL_58c95995_4_k_cu_07295c434cuda3std6ranges3__45__cpo3endE,@object
	.size		_ZN34_INTERNAL_58c95995_4_k_cu_07295c434cuda3std6ranges3__45__cpo3endE,(_ZN34_INTERNAL_58c95995_4_k_cu_07295c436thrust24THRUST_300001_SM_1000_NS12placeholders2_5E - _ZN34_INTERNAL_58c95995_4_k_cu_07295c434cuda3std6ranges3__45__cpo3endE)
_ZN34_INTERNAL_58c95995_4_k_cu_07295c434cuda3std6ranges3__45__cpo3endE:
	.zero		1
	.type		_ZN34_INTERNAL_58c95995_4_k_cu_07295c436thrust24THRUST_300001_SM_1000_NS12placeholders2_5E,@object
	.size		_ZN34_INTERNAL_58c95995_4_k_cu_07295c436thrust24THRUST_300001_SM_1000_NS12placeholders2_5E,(_ZN34_INTERNAL_58c95995_4_k_cu_07295c434cuda3std3__45__cpo4rendE - _ZN34_INTERNAL_58c95995_4_k_cu_07295c436thrust24THRUST_300001_SM_1000_NS12placeholders2_5E)
_ZN34_INTERNAL_58c95995_4_k_cu_07295c436thrust24THRUST_300001_SM_1000_NS12placeholders2_5E:
	.zero		1
	.type		_ZN34_INTERNAL_58c95995_4_k_cu_07295c434cuda3std3__45__cpo4rendE,@object
	.size		_ZN34_INTERNAL_58c95995_4_k_cu_07295c434cuda3std3__45__cpo4rendE,(_ZN34_INTERNAL_58c95995_4_k_cu_07295c434cuda3std6ranges3__45__cpo9iter_swapE - _ZN34_INTERNAL_58c95995_4_k_cu_07295c434cuda3std3__45__cpo4rendE)
_ZN34_INTERNAL_58c95995_4_k_cu_07295c434cuda3std3__45__cpo4rendE:
	.zero		1
	.type		_ZN34_INTERNAL_58c95995_4_k_cu_07295c434cuda3std6ranges3__45__cpo9iter_swapE,@object
	.size		_ZN34_INTERNAL_58c95995_4_k_cu_07295c434cuda3std6ranges3__45__cpo9iter_swapE,(_ZN34_INTERNAL_58c95995_4_k_cu_07295c434cuda3std3__48unexpectE - _ZN34_INTERNAL_58c95995_4_k_cu_07295c434cuda3std6ranges3__45__cpo9iter_swapE)
_ZN34_INTERNAL_58c95995_4_k_cu_07295c434cuda3std6ranges3__45__cpo9iter_swapE:
	.zero		1
	.type		_ZN34_INTERNAL_58c95995_4_k_cu_07295c434cuda3std3__48unexpectE,@object
	.size		_ZN34_INTERNAL_58c95995_4_k_cu_07295c434cuda3std3__48unexpectE,(_ZN34_INTERNAL_58c95995_4_k_cu_07295c436thrust24THRUST_300001_SM_1000_NS8cuda_cub3parE - _ZN34_INTERNAL_58c95995_4_k_cu_07295c434cuda3std3__48unexpectE)
_ZN34_INTERNAL_58c95995_4_k_cu_07295c434cuda3std3__48unexpectE:
	.zero		1
	.type		_ZN34_INTERNAL_58c95995_4_k_cu_07295c436thrust24THRUST_300001_SM_1000_NS8cuda_cub3parE,@object
	.size		_ZN34_INTERNAL_58c95995_4_k_cu_07295c436thrust24THRUST_300001_SM_1000_NS8cuda_cub3parE,(.L_29 - _ZN34_INTERNAL_58c95995_4_k_cu_07295c436thrust24THRUST_300001_SM_1000_NS8cuda_cub3parE)
_ZN34_INTERNAL_58c95995_4_k_cu_07295c436thrust24THRUST_300001_SM_1000_NS8cuda_cub3parE:
	.zero		1
.L_29:


//--------------------- .nv.constant0._ZN3cub18CUB_300001_SM_10006detail11EmptyKernelIvEEvv --------------------------
	.section	.nv.constant0._ZN3cub18CUB_300001_SM_10006detail11EmptyKernelIvEEvv,"a",@progbits
	.sectionflags	@""
	.align	4
.nv.constant0._ZN3cub18CUB_300001_SM_10006detail11EmptyKernelIvEEvv:
	.zero		896


//--------------------- .nv.constant0._Z8k2_scorePiS_Pdi --------------------------
	.section	.nv.constant0._Z8k2_scorePiS_Pdi,"a",@progbits
	.sectionflags	@""
	.align	4
.nv.constant0._Z8k2_scorePiS_Pdi:
	.zero		924


//--------------------- .nv.constant0._Z23build_contingency_tablePmPiS0_i --------------------------
	.section	.nv.constant0._Z23build_contingency_tablePmPiS0_i,"a",@progbits
	.sectionflags	@""
	.align	4
.nv.constant0._Z23build_contingency_tablePmPiS0_i:
	.zero		924


//--------------------- SYMBOLS --------------------------

	.type		.nv.reservedSmem.offset0,@object
	.size		.nv.reservedSmem.offset0,0x4
